// auto-generated by cutlass_sweep.gemm — config: {"arch": "sm_90", "cluster_m": 1, "cluster_n": 2, "dtype": "int8", "dtype_b": "int8", "layout": "nt", "stages": 0, "tile_k": 32, "tile_m": 256, "tile_n": 256}
#include "cutlass/cutlass.h"
#include "cutlass/gemm/collective/collective_builder.hpp"
#include "cutlass/gemm/device/gemm_universal_adapter.h"
#include "cutlass/gemm/kernel/gemm_universal.hpp"
#include "cutlass/epilogue/collective/collective_builder.hpp"

using ElemA = int8_t;
using ElemB = int8_t;
using ElemCD = int8_t;
using Acc  = int32_t;
using TileShape    = cute::Shape<cute::_256, cute::_256, cute::_32>;
using ClusterShape = cute::Shape<cute::_1, cute::_2, cute::_1>;

using CollectiveEpilogue = typename cutlass::epilogue::collective::CollectiveBuilder<
    cutlass::arch::Sm90, cutlass::arch::OpClassTensorOp,
    TileShape, ClusterShape,
    cutlass::epilogue::collective::EpilogueTileAuto,
    Acc, Acc,
    ElemCD, cutlass::layout::RowMajor, 128 / cutlass::sizeof_bits<ElemCD>::value,
    ElemCD, cutlass::layout::RowMajor, 128 / cutlass::sizeof_bits<ElemCD>::value,
    cutlass::epilogue::collective::EpilogueScheduleAuto
  >::CollectiveOp;

using CollectiveMainloop = typename cutlass::gemm::collective::CollectiveBuilder<
    cutlass::arch::Sm90, cutlass::arch::OpClassTensorOp,
    ElemA, cutlass::layout::RowMajor, 128 / cutlass::sizeof_bits<ElemA>::value,
    ElemB, cutlass::layout::ColumnMajor, 128 / cutlass::sizeof_bits<ElemB>::value,
    Acc,
    TileShape, ClusterShape,
    cutlass::gemm::collective::StageCountAutoCarveout<static_cast<int>(sizeof(typename CollectiveEpilogue::SharedStorage))>,
    cutlass::gemm::collective::KernelScheduleAuto
  >::CollectiveOp;

using GemmKernel = cutlass::gemm::kernel::GemmUniversal<
    cute::Shape<int,int,int,int>,
    CollectiveMainloop,
    CollectiveEpilogue
>;
using Gemm = cutlass::gemm::device::GemmUniversalAdapter<GemmKernel>;

// Force the device kernel symbol into the cubin without needing a host main.
auto* _anchor = &cutlass::device_kernel<GemmKernel>;


// ===== COMPILED SASS (sm_90a) =====

	.target	sm_90a

	.elftype	@"ET_EXEC"


//--------------------- .note.nv.tkinfo           --------------------------
	.section	.note.nv.tkinfo,"",@"SHT_NOTE"
	.sectionflags	@"SHF_NOTE_NV_TKINFO"
	.tkinfo
        /*0018*/ 	.word	0x00000002
        /*0030*/ 	.string	""
        /*0030*/ 	.string	"ptxas"
        /*0030*/ 	.string	"Cuda compilation tools, release 13.0, V13.0.88"
        /*0030*/ 	.string	"Build cuda_13.0.r13.0/compiler.36424714_0"
        /*0030*/ 	.string	"-arch sm_90a -m 64 "



//--------------------- .note.nv.cuinfo           --------------------------
	.section	.note.nv.cuinfo,"",@"SHT_NOTE"
	.sectionflags	@"SHF_NOTE_NV_CUINFO"
        /*0018*/ 	.short	0x0002
        /*001a*/ 	.short	0x005a
        /*001c*/ 	.short	0x0082
	.zero		2


//--------------------- .nv.info                  --------------------------
	.section	.nv.info,"",@"SHT_CUDA_INFO"
	.align	4


	//----- nvinfo : EIATTR_REGCOUNT
	.align		4
        /*0000*/ 	.byte	0x04, 0x2f
        /*0002*/ 	.short	(.L_15 - .L_14)
	.align		4
.L_14:
        /*0004*/ 	.word	index@(_ZN7cutlass13device_kernelINS_4gemm6kernel13GemmUniversalIN4cute5tupleIJiiiiEEENS1_10collective13CollectiveMmaINS1_34MainloopSm90TmaGmmaWarpSpecializedILi14ENS5_IJNS4_1CILi1EEENSA_ILi2EEESB_EEENS1_35KernelTmaWarpSpecializedCooperativeEEENS5_IJNSA_ILi256EEESG_NSA_ILi32EEEEEEaNS5_IJlSB_lEEEaSJ_NS4_8TiledMMAINS4_8MMA_AtomIJNS4_4SM904GMMA27MMA_64x256x32_S32S8S8_SS_TNEEEENS4_6LayoutINS5_IJSC_SB_SB_EEENS5_IJSB_NSA_ILi0EEESS_EEEEENS5_IJNS4_10UnderscoreESV_SV_EEEEENS4_23SM90_TMA_LOAD_MULTICASTENS4_14ComposedLayoutINS4_7SwizzleILi1ELi4ELi3EEENS4_18smem_ptr_flag_bitsILi8EEENSQ_INS5_IJNSA_ILi8EEESH_EEENS5_IJSH_SB_EEEEEEEvNS4_8identityENS4_13SM90_TMA_LOADES18_vS19_EENS_8epilogue10collective6detail29Sm90TmaWarpSpecializedAdapterINS1D_15DefaultEpilogueIaSJ_SJ_NS1C_6thread17LinearCombinationIaLi1EiiLNS1H_9ScaleType4KindE0ELNS_15FloatRoundStyleE2EaEENS1_15EpilogueDefaultEEEEEvvEEEEvNT_6ParamsE)
        /*0008*/ 	.word	0x000000a8


	//----- nvinfo : EIATTR_FRAME_SIZE
	.align		4
.L_15:
        /*000c*/ 	.byte	0x04, 0x11
        /*000e*/ 	.short	(.L_17 - .L_16)
	.align		4
.L_16:
        /*0010*/ 	.word	index@(_ZN7cutlass13device_kernelINS_4gemm6kernel13GemmUniversalIN4cute5tupleIJiiiiEEENS1_10collective13CollectiveMmaINS1_34MainloopSm90TmaGmmaWarpSpecializedILi14ENS5_IJNS4_1CILi1EEENSA_ILi2EEESB_EEENS1_35KernelTmaWarpSpecializedCooperativeEEENS5_IJNSA_ILi256EEESG_NSA_ILi32EEEEEEaNS5_IJlSB_lEEEaSJ_NS4_8TiledMMAINS4_8MMA_AtomIJNS4_4SM904GMMA27MMA_64x256x32_S32S8S8_SS_TNEEEENS4_6LayoutINS5_IJSC_SB_SB_EEENS5_IJSB_NSA_ILi0EEESS_EEEEENS5_IJNS4_10UnderscoreESV_SV_EEEEENS4_23SM90_TMA_LOAD_MULTICASTENS4_14ComposedLayoutINS4_7SwizzleILi1ELi4ELi3EEENS4_18smem_ptr_flag_bitsILi8EEENSQ_INS5_IJNSA_ILi8EEESH_EEENS5_IJSH_SB_EEEEEEEvNS4_8identityENS4_13SM90_TMA_LOADES18_vS19_EENS_8epilogue10collective6detail29Sm90TmaWarpSpecializedAdapterINS1D_15DefaultEpilogueIaSJ_SJ_NS1C_6thread17LinearCombinationIaLi1EiiLNS1H_9ScaleType4KindE0ELNS_15FloatRoundStyleE2EaEENS1_15EpilogueDefaultEEEEEvvEEEEvNT_6ParamsE)
        /*0014*/ 	.word	0x000002c0


	//----- nvinfo : EIATTR_MIN_STACK_SIZE
	.align		4
.L_17:
        /*0018*/ 	.byte	0x04, 0x12
        /*001a*/ 	.short	(.L_19 - .L_18)
	.align		4
.L_18:
        /*001c*/ 	.word	index@(_ZN7cutlass13device_kernelINS_4gemm6kernel13GemmUniversalIN4cute5tupleIJiiiiEEENS1_10collective13CollectiveMmaINS1_34MainloopSm90TmaGmmaWarpSpecializedILi14ENS5_IJNS4_1CILi1EEENSA_ILi2EEESB_EEENS1_35KernelTmaWarpSpecializedCooperativeEEENS5_IJNSA_ILi256EEESG_NSA_ILi32EEEEEEaNS5_IJlSB_lEEEaSJ_NS4_8TiledMMAINS4_8MMA_AtomIJNS4_4SM904GMMA27MMA_64x256x32_S32S8S8_SS_TNEEEENS4_6LayoutINS5_IJSC_SB_SB_EEENS5_IJSB_NSA_ILi0EEESS_EEEEENS5_IJNS4_10UnderscoreESV_SV_EEEEENS4_23SM90_TMA_LOAD_MULTICASTENS4_14ComposedLayoutINS4_7SwizzleILi1ELi4ELi3EEENS4_18smem_ptr_flag_bitsILi8EEENSQ_INS5_IJNSA_ILi8EEESH_EEENS5_IJSH_SB_EEEEEEEvNS4_8identityENS4_13SM90_TMA_LOADES18_vS19_EENS_8epilogue10collective6detail29Sm90TmaWarpSpecializedAdapterINS1D_15DefaultEpilogueIaSJ_SJ_NS1C_6thread17LinearCombinationIaLi1EiiLNS1H_9ScaleType4KindE0ELNS_15FloatRoundStyleE2EaEENS1_15EpilogueDefaultEEEEEvvEEEEvNT_6ParamsE)
        /*0020*/ 	.word	0x000002c0
.L_19:


//--------------------- .nv.compat                --------------------------
	.section	.nv.compat,"",@"SHT_CUDA_COMPAT_INFO"
	.align	4
        /*0000*/ 	.byte	0x02, 0x09, 0x01, 0x00, 0x02, 0x02, 0x04, 0x00, 0x02, 0x05, 0x05, 0x00, 0x03, 0x07, 0x01, 0x01
        /*0010*/ 	.byte	0x02, 0x03, 0x01, 0x00, 0x02, 0x06, 0x01, 0x00, 0x04, 0x0b, 0x08, 0x00, 0x00, 0x00, 0x00, 0x00
        /*0020*/ 	.byte	0x00, 0x00, 0x00, 0x00


//--------------------- .nv.info._ZN7cutlass13device_kernelINS_4gemm6kernel13GemmUniversalIN4cute5tupleIJiiiiEEENS1_10collective13CollectiveMmaINS1_34MainloopSm90TmaGmmaWarpSpecializedILi14ENS5_IJNS4_1CILi1EEENSA_ILi2EEESB_EEENS1_35KernelTmaWarpSpecializedCooperativeEEENS5_IJNSA_ILi256EEESG_NSA_ILi32EEEEEEaNS5_IJlSB_lEEEaSJ_NS4_8TiledMMAINS4_8MMA_AtomIJNS4_4SM904GMMA27MMA_64x256x32_S32S8S8_SS_TNEEEENS4_6LayoutINS5_IJSC_SB_SB_EEENS5_IJSB_NSA_ILi0EEESS_EEEEENS5_IJNS4_10UnderscoreESV_SV_EEEEENS4_23SM90_TMA_LOAD_MULTICASTENS4_14ComposedLayoutINS4_7SwizzleILi1ELi4ELi3EEENS4_18smem_ptr_flag_bitsILi8EEENSQ_INS5_IJNSA_ILi8EEESH_EEENS5_IJSH_SB_EEEEEEEvNS4_8identityENS4_13SM90_TMA_LOADES18_vS19_EENS_8epilogue10collective6detail29Sm90TmaWarpSpecializedAdapterINS1D_15DefaultEpilogueIaSJ_SJ_NS1C_6thread17LinearCombinationIaLi1EiiLNS1H_9ScaleType4KindE0ELNS_15FloatRoundStyleE2EaEENS1_15EpilogueDefaultEEEEEvvEEEEvNT_6ParamsE --------------------------
	.section	.nv.info._ZN7cutlass13device_kernelINS_4gemm6kernel13GemmUniversalIN4cute5tupleIJiiiiEEENS1_10collective13CollectiveMmaINS1_34MainloopSm90TmaGmmaWarpSpecializedILi14ENS5_IJNS4_1CILi1EEENSA_ILi2EEESB_EEENS1_35KernelTmaWarpSpecializedCooperativeEEENS5_IJNSA_ILi256EEESG_NSA_ILi32EEEEEEaNS5_IJlSB_lEEEaSJ_NS4_8TiledMMAINS4_8MMA_AtomIJNS4_4SM904GMMA27MMA_64x256x32_S32S8S8_SS_TNEEEENS4_6LayoutINS5_IJSC_SB_SB_EEENS5_IJSB_NSA_ILi0EEESS_EEEEENS5_IJNS4_10UnderscoreESV_SV_EEEEENS4_23SM90_TMA_LOAD_MULTICASTENS4_14ComposedLayoutINS4_7SwizzleILi1ELi4ELi3EEENS4_18smem_ptr_flag_bitsILi8EEENSQ_INS5_IJNSA_ILi8EEESH_EEENS5_IJSH_SB_EEEEEEEvNS4_8identityENS4_13SM90_TMA_LOADES18_vS19_EENS_8epilogue10collective6detail29Sm90TmaWarpSpecializedAdapterINS1D_15DefaultEpilogueIaSJ_SJ_NS1C_6thread17LinearCombinationIaLi1EiiLNS1H_9ScaleType4KindE0ELNS_15FloatRoundStyleE2EaEENS1_15EpilogueDefaultEEEEEvvEEEEvNT_6ParamsE,"",@"SHT_CUDA_INFO"
	.sectionflags	@""
	.align	4


	//----- nvinfo : EIATTR_CUDA_API_VERSION
	.align		4
        /*0000*/ 	.byte	0x04, 0x37
        /*0002*/ 	.short	(.L_21 - .L_20)
.L_20:
        /*0004*/ 	.word	0x00000082


	//----- nvinfo : EIATTR_KPARAM_INFO
	.align		4
.L_21:
        /*0008*/ 	.byte	0x04, 0x17
        /*000a*/ 	.short	(.L_23 - .L_22)
.L_22:
        /*000c*/ 	.word	0x00000000
        /*0010*/ 	.short	0x0000
        /*0012*/ 	.short	0x0070
        /*0014*/ 	.byte	0x00, 0xf0, 0x01, 0x10


	//----- nvinfo : EIATTR_SPARSE_MMA_MASK
	.align		4
.L_23:
        /*0018*/ 	.byte	0x03, 0x50
        /*001a*/ 	.short	0x0000


	//----- nvinfo : EIATTR_MAXREG_COUNT
	.align		4
        /*001c*/ 	.byte	0x03, 0x1b
        /*001e*/ 	.short	0x00a8


	//----- nvinfo : EIATTR_NUM_BARRIERS
	.align		4
        /*0020*/ 	.byte	0x02, 0x4c
        /*0022*/ 	.byte	0x01
	.zero		1


	//----- nvinfo : EIATTR_EXTERNS
	.align		4
        /*0024*/ 	.byte	0x04, 0x0f
        /*0026*/ 	.short	(.L_25 - .L_24)


	//   ....[0]....
	.align		4
.L_24:
        /*0028*/ 	.word	index@(__assertfail)


	//----- nvinfo : EIATTR_ANNOTATIONS
	.align		4
.L_25:
        /*002c*/ 	.byte	0x04, 0x55
        /*002e*/ 	.short	(.L_27 - .L_26)


	//   ....[0]....
.L_26:
        /*0030*/ 	.word	0x00000001
        /*0034*/ 	.byte	0xf0, 0x0a, 0x00, 0x00, 0x01, 0x00, 0x00, 0x00, 0x10, 0x0b, 0x00, 0x00, 0x01, 0x00, 0x00, 0x00
        /* <DEDUP_REMOVED lines=251> */
        /*0ff4*/ 	.byte	0x30, 0x1a, 0x01, 0x00, 0x01, 0x00, 0x00, 0x00, 0x50, 0x1a, 0x01, 0x00


	//----- nvinfo : EIATTR_MERCURY_ISA_VERSION
	.align		4
.L_27:
        /*1000*/ 	.byte	0x03, 0x5f
        /*1002*/ 	.short	0x0101


	//----- nvinfo : EIATTR_INT_WARP_WIDE_INSTR_OFFSETS
	.align		4
        /*1004*/ 	.byte	0x04, 0x31
        /*1006*/ 	.short	(.L_29 - .L_28)


	//   ....[0]....
.L_28:
        /*1008*/ 	.word	0x000006c0


	//   ....[1]....
        /*100c*/ 	.word	0x00000770


	//   ....[2]....
        /*1010*/ 	.word	0x00000850


	//----- nvinfo : EIATTR_COOP_GROUP_MASK_REGIDS
	.align		4
.L_29:
        /*1014*/ 	.byte	0x04, 0x29
        /*1016*/ 	.short	(.L_31 - .L_30)


	//   ....[0]....
.L_30:
        /*1018*/ 	.word	0xffffffff


	//   ....[1]....
        /*101c*/ 	.word	0xffffffff


	//   ....[2]....
        /*1020*/ 	.word	0xffffffff


	//   ....[3]....
        /*1024*/ 	.word	0xffffffff


	//   ....[4]....
        /*1028*/ 	.word	0xffffffff


	//   ....[5]....
        /*102c*/ 	.word	0xffffffff


	//----- nvinfo : EIATTR_COOP_GROUP_INSTR_OFFSETS
	.align		4
.L_31:
        /*1030*/ 	.byte	0x04, 0x28
        /*1032*/ 	.short	(.L_33 - .L_32)


	//   ....[0]....
.L_32:
        /*1034*/ 	.word	0x00000070


	//   ....[1]....
        /*1038*/ 	.word	0x00000080


	//   ....[2]....
        /*103c*/ 	.word	0x000001a0


	//   ....[3]....
        /*1040*/ 	.word	0x00000530


	//   ....[4]....
        /*1044*/ 	.word	0x00000940


	//   ....[5]....
        /*1048*/ 	.word	0x00001510


	//----- nvinfo : EIATTR_REG_RECONFIG
	.align		4
.L_33:
        /*104c*/ 	.byte	0x01, 0x54
	.zero		2


	//----- nvinfo : EIATTR_SYSCALL_OFFSETS
	.align		4
        /*1050*/ 	.byte	0x04, 0x46
        /*1052*/ 	.short	(.L_35 - .L_34)


	//   ....[0]....
.L_34:
        /*1054*/ 	.word	0x000016d0


	//----- nvinfo : EIATTR_MBARRIER_INSTR_OFFSETS
	.align		4
.L_35:
        /*1058*/ 	.byte	0x04, 0x39
        /*105a*/ 	.short	(.L_37 - .L_36)


	//   ....[0]....
.L_36:
        /*105c*/ 	.word	0x00000340
        /*1060*/ 	.word	0x000000ff
        /*1064*/ 	.word	0x00000000
        /*1068*/ 	.short	0x0100
        /*106a*/ 	.byte	0x08
	.zero		1


	//   ....[1]....
        /*106c*/ 	.word	0x00000350
        /*1070*/ 	.word	0x000000ff
        /*1074*/ 	.word	0x00000070
        /*1078*/ 	.short	0x0100
        /*107a*/ 	.byte	0x08
	.zero		1


	//   ....[2]....
        /*107c*/ 	.word	0x00000360
        /*1080*/ 	.word	0x000000ff
        /*1084*/ 	.word	0x00000008
        /*1088*/ 	.short	0x0100
        /*108a*/ 	.byte	0x08
	.zero		1


	//   ....[3]....
        /*108c*/ 	.word	0x00000370
        /*1090*/ 	.word	0x000000ff
        /*1094*/ 	.word	0x00000078
        /*1098*/ 	.short	0x0100
        /*109a*/ 	.byte	0x08
	.zero		1


	//   ....[4]....
        /*109c*/ 	.word	0x00000380
        /*10a0*/ 	.word	0x000000ff
        /*10a4*/ 	.word	0x00000010
        /*10a8*/ 	.short	0x0100
        /*10aa*/ 	.byte	0x08
	.zero		1


	//   ....[5]....
        /*10ac*/ 	.word	0x00000390
        /*10b0*/ 	.word	0x000000ff
        /*10b4*/ 	.word	0x00000080
        /*10b8*/ 	.short	0x0100
        /*10ba*/ 	.byte	0x08
	.zero		1


	//   ....[6]....
        /*10bc*/ 	.word	0x000003a0
        /*10c0*/ 	.word	0x000000ff
        /*10c4*/ 	.word	0x00000018
        /*10c8*/ 	.short	0x0100
        /*10ca*/ 	.byte	0x08
	.zero		1


	//   ....[7]....
        /*10cc*/ 	.word	0x000003b0
        /*10d0*/ 	.word	0x000000ff
        /*10d4*/ 	.word	0x00000088
        /*10d8*/ 	.short	0x0100
        /*10da*/ 	.byte	0x08
	.zero		1


	//   ....[8]....
        /*10dc*/ 	.word	0x000003c0
        /*10e0*/ 	.word	0x000000ff
        /*10e4*/ 	.word	0x00000020
        /*10e8*/ 	.short	0x0100
        /*10ea*/ 	.byte	0x08
	.zero		1


	//   ....[9]....
        /*10ec*/ 	.word	0x000003d0
        /*10f0*/ 	.word	0x000000ff
        /*10f4*/ 	.word	0x00000090
        /*10f8*/ 	.short	0x0100
        /*10fa*/ 	.byte	0x08
	.zero		1


	//   ....[10]....
        /*10fc*/ 	.word	0x000003e0
        /*1100*/ 	.word	0x000000ff
        /*1104*/ 	.word	0x00000028
        /*1108*/ 	.short	0x0100
        /*110a*/ 	.byte	0x08
	.zero		1


	//   ....[11]....
        /*110c*/ 	.word	0x000003f0
        /*1110*/ 	.word	0x000000ff
        /*1114*/ 	.word	0x00000098
        /*1118*/ 	.short	0x0100
        /*111a*/ 	.byte	0x08
	.zero		1


	//   ....[12]....
        /*111c*/ 	.word	0x00000400
        /*1120*/ 	.word	0x000000ff
        /*1124*/ 	.word	0x00000030
        /*1128*/ 	.short	0x0100
        /*112a*/ 	.byte	0x08
	.zero		1


	//   ....[13]....
        /*112c*/ 	.word	0x00000410
        /*1130*/ 	.word	0x000000ff
        /*1134*/ 	.word	0x000000a0
        /*1138*/ 	.short	0x0100
        /*113a*/ 	.byte	0x08
	.zero		1


	//   ....[14]....
        /*113c*/ 	.word	0x00000420
        /*1140*/ 	.word	0x000000ff
        /*1144*/ 	.word	0x00000038
        /*1148*/ 	.short	0x0100
        /*114a*/ 	.byte	0x08
	.zero		1


	//   ....[15]....
        /*114c*/ 	.word	0x00000430
        /*1150*/ 	.word	0x000000ff
        /*1154*/ 	.word	0x000000a8
        /*1158*/ 	.short	0x0100
        /*115a*/ 	.byte	0x08
	.zero		1


	//   ....[16]....
        /*115c*/ 	.word	0x00000440
        /*1160*/ 	.word	0x000000ff
        /*1164*/ 	.word	0x00000040
        /*1168*/ 	.short	0x0100
        /*116a*/ 	.byte	0x08
	.zero		1


	//   ....[17]....
        /*116c*/ 	.word	0x00000450
        /*1170*/ 	.word	0x000000ff
        /*1174*/ 	.word	0x000000b0
        /*1178*/ 	.short	0x0100
        /*117a*/ 	.byte	0x08
	.zero		1


	//   ....[18]....
        /*117c*/ 	.word	0x00000460
        /*1180*/ 	.word	0x000000ff
        /*1184*/ 	.word	0x00000048
        /*1188*/ 	.short	0x0100
        /*118a*/ 	.byte	0x08
	.zero		1


	//   ....[19]....
        /*118c*/ 	.word	0x00000470
        /*1190*/ 	.word	0x000000ff
        /*1194*/ 	.word	0x000000b8
        /*1198*/ 	.short	0x0100
        /*119a*/ 	.byte	0x08
	.zero		1


	//   ....[20]....
        /*119c*/ 	.word	0x00000480
        /*11a0*/ 	.word	0x000000ff
        /*11a4*/ 	.word	0x00000050
        /*11a8*/ 	.short	0x0100
        /*11aa*/ 	.byte	0x08
	.zero		1


	//   ....[21]....
        /*11ac*/ 	.word	0x00000490
        /*11b0*/ 	.word	0x000000ff
        /*11b4*/ 	.word	0x000000c0
        /*11b8*/ 	.short	0x0100
        /*11ba*/ 	.byte	0x08
	.zero		1


	//   ....[22]....
        /*11bc*/ 	.word	0x000004a0
        /*11c0*/ 	.word	0x000000ff
        /*11c4*/ 	.word	0x00000058
        /*11c8*/ 	.short	0x0100
        /*11ca*/ 	.byte	0x08
	.zero		1


	//   ....[23]....
        /*11cc*/ 	.word	0x000004b0
        /*11d0*/ 	.word	0x000000ff
        /*11d4*/ 	.word	0x000000c8
        /*11d8*/ 	.short	0x0100
        /*11da*/ 	.byte	0x08
	.zero		1


	//   ....[24]....
        /*11dc*/ 	.word	0x000004c0
        /*11e0*/ 	.word	0x000000ff
        /*11e4*/ 	.word	0x00000060
        /*11e8*/ 	.short	0x0100
        /*11ea*/ 	.byte	0x08
	.zero		1


	//   ....[25]....
        /*11ec*/ 	.word	0x000004d0
        /*11f0*/ 	.word	0x000000ff
        /*11f4*/ 	.word	0x000000d0
        /*11f8*/ 	.short	0x0100
        /*11fa*/ 	.byte	0x08
	.zero		1


	//   ....[26]....
        /*11fc*/ 	.word	0x000004e0
        /*1200*/ 	.word	0x000000ff
        /*1204*/ 	.word	0x00000068
        /*1208*/ 	.short	0x0100
        /*120a*/ 	.byte	0x08
	.zero		1


	//   ....[27]....
        /*120c*/ 	.word	0x000004f0
        /*1210*/ 	.word	0x000000ff
        /*1214*/ 	.word	0x000000d8
        /*1218*/ 	.short	0x0100
        /*121a*/ 	.byte	0x08
	.zero		1


	//   ....[28]....
        /*121c*/ 	.word	0x000008c0
        /*1220*/ 	.word	0x000000ff
        /*1224*/ 	.word	0x000000f0
        /*1228*/ 	.short	0x0100
        /*122a*/ 	.byte	0x07
	.zero		1


	//   ....[29]....
        /*122c*/ 	.word	0x000008f0
        /*1230*/ 	.word	0x000000ff
        /*1234*/ 	.word	0x000000f8
        /*1238*/ 	.short	0x0100
        /*123a*/ 	.byte	0x07
	.zero		1


	//   ....[30]....
        /*123c*/ 	.word	0x000017b0
        /*1240*/ 	.word	0x00000003
        /*1244*/ 	.word	0x00000000
        /*1248*/ 	.short	0x010a
        /*124a*/ 	.byte	0x3f
	.zero		1


	//   ....[31]....
        /*124c*/ 	.word	0x000017f0
        /*1250*/ 	.word	0x00000003
        /*1254*/ 	.word	0x00000000
        /*1258*/ 	.short	0x010a
        /*125a*/ 	.byte	0x3f
	.zero		1


	//   ....[32]....
        /*125c*/ 	.word	0x00001e90
        /*1260*/ 	.word	0x00000005
        /*1264*/ 	.word	0x00000000
        /*1268*/ 	.short	0x010a
        /*126a*/ 	.byte	0x3f
	.zero		1


	//   ....[33]....
        /*126c*/ 	.word	0x00001ed0
        /*1270*/ 	.word	0x00000005
        /*1274*/ 	.word	0x00000000
        /*1278*/ 	.short	0x010a
        /*127a*/ 	.byte	0x3f
	.zero		1


	//   ....[34]....
        /*127c*/ 	.word	0x00002b00
        /*1280*/ 	.word	0x00000005
        /*1284*/ 	.word	0x00000000
        /*1288*/ 	.short	0x0101
        /*128a*/ 	.byte	0x3f
	.zero		1


	//   ....[35]....
        /*128c*/ 	.word	0x00002d20
        /*1290*/ 	.word	0x00000000
        /*1294*/ 	.word	0x00000000
        /*1298*/ 	.short	0x0101
        /*129a*/ 	.byte	0x3f
	.zero		1


	//   ....[36]....
        /*129c*/ 	.word	0x000115b0
        /*12a0*/ 	.word	0x0000000c
        /*12a4*/ 	.word	0x00000070
        /*12a8*/ 	.short	0x010a
        /*12aa*/ 	.byte	0x3f
	.zero		1


	//   ....[37]....
        /*12ac*/ 	.word	0x00011950
        /*12b0*/ 	.word	0x00000002
        /*12b4*/ 	.word	0x000000f8
        /*12b8*/ 	.short	0x0101
        /*12ba*/ 	.byte	0x3f
	.zero		1


	//   ....[38]....
        /*12bc*/ 	.word	0x00012150
        /*12c0*/ 	.word	0x00000005
        /*12c4*/ 	.word	0x00000000
        /*12c8*/ 	.short	0x010a
        /*12ca*/ 	.byte	0x3f
	.zero		1


	//   ....[39]....
        /*12cc*/ 	.word	0x000121e0
        /*12d0*/ 	.word	0x00000007
        /*12d4*/ 	.word	0x00000000
        /*12d8*/ 	.short	0x010a
        /*12da*/ 	.byte	0x3f
	.zero		1


	//   ....[40]....
        /*12dc*/ 	.word	0x00012270
        /*12e0*/ 	.word	0x00000007
        /*12e4*/ 	.word	0x00000000
        /*12e8*/ 	.short	0x010a
        /*12ea*/ 	.byte	0x3f
	.zero		1


	//   ....[41]....
        /*12ec*/ 	.word	0x00012300
        /*12f0*/ 	.word	0x00000007
        /*12f4*/ 	.word	0x00000000
        /*12f8*/ 	.short	0x010a
        /*12fa*/ 	.byte	0x3f
	.zero		1


	//   ....[42]....
        /*12fc*/ 	.word	0x00012390
        /*1300*/ 	.word	0x00000007
        /*1304*/ 	.word	0x00000000
        /*1308*/ 	.short	0x010a
        /*130a*/ 	.byte	0x3f
	.zero		1


	//   ....[43]....
        /*130c*/ 	.word	0x00012420
        /*1310*/ 	.word	0x00000007
        /*1314*/ 	.word	0x00000000
        /*1318*/ 	.short	0x010a
        /*131a*/ 	.byte	0x3f
	.zero		1


	//   ....[44]....
        /*131c*/ 	.word	0x000124b0
        /*1320*/ 	.word	0x00000007
        /*1324*/ 	.word	0x00000000
        /*1328*/ 	.short	0x010a
        /*132a*/ 	.byte	0x3f
	.zero		1


	//   ....[45]....
        /*132c*/ 	.word	0x00012540
        /*1330*/ 	.word	0x00000007
        /*1334*/ 	.word	0x00000000
        /*1338*/ 	.short	0x010a
        /*133a*/ 	.byte	0x3f
	.zero		1


	//   ....[46]....
        /*133c*/ 	.word	0x000125d0
        /*1340*/ 	.word	0x00000007
        /*1344*/ 	.word	0x00000000
        /*1348*/ 	.short	0x010a
        /*134a*/ 	.byte	0x3f
	.zero		1


	//   ....[47]....
        /*134c*/ 	.word	0x00012660
        /*1350*/ 	.word	0x00000007
        /*1354*/ 	.word	0x00000000
        /*1358*/ 	.short	0x010a
        /*135a*/ 	.byte	0x3f
	.zero		1


	//   ....[48]....
        /*135c*/ 	.word	0x000126f0
        /*1360*/ 	.word	0x00000007
        /*1364*/ 	.word	0x00000000
        /*1368*/ 	.short	0x010a
        /*136a*/ 	.byte	0x3f
	.zero		1


	//   ....[49]....
        /*136c*/ 	.word	0x00012780
        /*1370*/ 	.word	0x00000007
        /*1374*/ 	.word	0x00000000
        /*1378*/ 	.short	0x010a
        /*137a*/ 	.byte	0x3f
	.zero		1


	//   ....[50]....
        /*137c*/ 	.word	0x00012810
        /*1380*/ 	.word	0x00000007
        /*1384*/ 	.word	0x00000000
        /*1388*/ 	.short	0x010a
        /*138a*/ 	.byte	0x3f
	.zero		1


	//   ....[51]....
        /*138c*/ 	.word	0x000128a0
        /*1390*/ 	.word	0x00000003
        /*1394*/ 	.word	0x00000000
        /*1398*/ 	.short	0x010a
        /*139a*/ 	.byte	0x3f
	.zero		1


	//   ....[52]....
        /*139c*/ 	.word	0x00012900
        /*13a0*/ 	.word	0x00000003
        /*13a4*/ 	.word	0x00000000
        /*13a8*/ 	.short	0x010a
        /*13aa*/ 	.byte	0x3f
	.zero		1


	//   ....[53]....
        /*13ac*/ 	.word	0x00012950
        /*13b0*/ 	.word	0x00000005
        /*13b4*/ 	.word	0x00000000
        /*13b8*/ 	.short	0x010a
        /*13ba*/ 	.byte	0x3f
	.zero		1


	//   ....[54]....
        /*13bc*/ 	.word	0x00012a20
        /*13c0*/ 	.word	0x0000000c
        /*13c4*/ 	.word	0x00000070
        /*13c8*/ 	.short	0x010a
        /*13ca*/ 	.byte	0x3f
	.zero		1


	//   ....[55]....
        /*13cc*/ 	.word	0x00012af0
        /*13d0*/ 	.word	0x00000005
        /*13d4*/ 	.word	0x00000000
        /*13d8*/ 	.short	0x010a
        /*13da*/ 	.byte	0x3f
	.zero		1


	//   ....[56]....
        /*13dc*/ 	.word	0x00012b40
        /*13e0*/ 	.word	0x00000007
        /*13e4*/ 	.word	0x00000000
        /*13e8*/ 	.short	0x010a
        /*13ea*/ 	.byte	0x3f
	.zero		1


	//   ....[57]....
        /*13ec*/ 	.word	0x00012b90
        /*13f0*/ 	.word	0x00000007
        /*13f4*/ 	.word	0x00000000
        /*13f8*/ 	.short	0x010a
        /*13fa*/ 	.byte	0x3f
	.zero		1


	//   ....[58]....
        /*13fc*/ 	.word	0x00012be0
        /*1400*/ 	.word	0x00000007
        /*1404*/ 	.word	0x00000000
        /*1408*/ 	.short	0x010a
        /*140a*/ 	.byte	0x3f
	.zero		1


	//   ....[59]....
        /*140c*/ 	.word	0x00012c30
        /*1410*/ 	.word	0x00000007
        /*1414*/ 	.word	0x00000000
        /*1418*/ 	.short	0x010a
        /*141a*/ 	.byte	0x3f
	.zero		1


	//   ....[60]....
        /*141c*/ 	.word	0x00012c80
        /*1420*/ 	.word	0x00000007
        /*1424*/ 	.word	0x00000000
        /*1428*/ 	.short	0x010a
        /*142a*/ 	.byte	0x3f
	.zero		1


	//   ....[61]....
        /*142c*/ 	.word	0x00012cd0
        /*1430*/ 	.word	0x00000007
        /*1434*/ 	.word	0x00000000
        /*1438*/ 	.short	0x010a
        /*143a*/ 	.byte	0x3f
	.zero		1


	//   ....[62]....
        /*143c*/ 	.word	0x00012d20
        /*1440*/ 	.word	0x00000007
        /*1444*/ 	.word	0x00000000
        /*1448*/ 	.short	0x010a
        /*144a*/ 	.byte	0x3f
	.zero		1


	//   ....[63]....
        /*144c*/ 	.word	0x00012d70
        /*1450*/ 	.word	0x00000007
        /*1454*/ 	.word	0x00000000
        /*1458*/ 	.short	0x010a
        /*145a*/ 	.byte	0x3f
	.zero		1


	//   ....[64]....
        /*145c*/ 	.word	0x00012dc0
        /*1460*/ 	.word	0x00000007
        /*1464*/ 	.word	0x00000000
        /*1468*/ 	.short	0x010a
        /*146a*/ 	.byte	0x3f
	.zero		1


	//   ....[65]....
        /*146c*/ 	.word	0x00012e10
        /*1470*/ 	.word	0x00000007
        /*1474*/ 	.word	0x00000000
        /*1478*/ 	.short	0x010a
        /*147a*/ 	.byte	0x3f
	.zero		1


	//   ....[66]....
        /*147c*/ 	.word	0x00012e60
        /*1480*/ 	.word	0x00000007
        /*1484*/ 	.word	0x00000000
        /*1488*/ 	.short	0x010a
        /*148a*/ 	.byte	0x3f
	.zero		1


	//   ....[67]....
        /*148c*/ 	.word	0x00012eb0
        /*1490*/ 	.word	0x00000007
        /*1494*/ 	.word	0x00000000
        /*1498*/ 	.short	0x010a
        /*149a*/ 	.byte	0x3f
	.zero		1


	//----- nvinfo : EIATTR_NUM_MBARRIERS
	.align		4
.L_37:
        /*149c*/ 	.byte	0x03, 0x38
        /*149e*/ 	.short	0x001e


	//----- nvinfo : EIATTR_EXIT_INSTR_OFFSETS
	.align		4
        /*14a0*/ 	.byte	0x04, 0x1c
        /*14a2*/ 	.short	(.L_39 - .L_38)


	//   ....[0]....
.L_38:
        /*14a4*/ 	.word	0x00000ba0


	//   ....[1]....
        /*14a8*/ 	.word	0x00001430


	//   ....[2]....
        /*14ac*/ 	.word	0x00010c00


	//   ....[3]....
        /*14b0*/ 	.word	0x00011220


	//   ....[4]....
        /*14b4*/ 	.word	0x000128f0


	//----- nvinfo : EIATTR_MAX_THREADS
	.align		4
.L_39:
        /*14b8*/ 	.byte	0x04, 0x05
        /*14ba*/ 	.short	(.L_41 - .L_40)
.L_40:
        /*14bc*/ 	.word	0x00000180
        /*14c0*/ 	.word	0x00000001
        /*14c4*/ 	.word	0x00000001


	//----- nvinfo : EIATTR_CRS_STACK_SIZE
	.align		4
.L_41:
        /*14c8*/ 	.byte	0x04, 0x1e
        /*14ca*/ 	.short	(.L_43 - .L_42)
.L_42:
        /*14cc*/ 	.word	0x00000000


	//----- nvinfo : EIATTR_CBANK_PARAM_SIZE
	.align		4
.L_43:
        /*14d0*/ 	.byte	0x03, 0x19
        /*14d2*/ 	.short	0x0470


	//----- nvinfo : EIATTR_PARAM_CBANK
	.align		4
        /*14d4*/ 	.byte	0x04, 0x0a
        /*14d6*/ 	.short	(.L_45 - .L_44)
	.align		4
.L_44:
        /*14d8*/ 	.word	index@(.nv.constant0._ZN7cutlass13device_kernelINS_4gemm6kernel13GemmUniversalIN4cute5tupleIJiiiiEEENS1_10collective13CollectiveMmaINS1_34MainloopSm90TmaGmmaWarpSpecializedILi14ENS5_IJNS4_1CILi1EEENSA_ILi2EEESB_EEENS1_35KernelTmaWarpSpecializedCooperativeEEENS5_IJNSA_ILi256EEESG_NSA_ILi32EEEEEEaNS5_IJlSB_lEEEaSJ_NS4_8TiledMMAINS4_8MMA_AtomIJNS4_4SM904GMMA27MMA_64x256x32_S32S8S8_SS_TNEEEENS4_6LayoutINS5_IJSC_SB_SB_EEENS5_IJSB_NSA_ILi0EEESS_EEEEENS5_IJNS4_10UnderscoreESV_SV_EEEEENS4_23SM90_TMA_LOAD_MULTICASTENS4_14ComposedLayoutINS4_7SwizzleILi1ELi4ELi3EEENS4_18smem_ptr_flag_bitsILi8EEENSQ_INS5_IJNSA_ILi8EEESH_EEENS5_IJSH_SB_EEEEEEEvNS4_8identityENS4_13SM90_TMA_LOADES18_vS19_EENS_8epilogue10collective6detail29Sm90TmaWarpSpecializedAdapterINS1D_15DefaultEpilogueIaSJ_SJ_NS1C_6thread17LinearCombinationIaLi1EiiLNS1H_9ScaleType4KindE0ELNS_15FloatRoundStyleE2EaEENS1_15EpilogueDefaultEEEEEvvEEEEvNT_6ParamsE)
        /*14dc*/ 	.short	0x0210
        /*14de*/ 	.short	0x0470


	//----- nvinfo : EIATTR_SW_WAR
	.align		4
.L_45:
        /*14e0*/ 	.byte	0x04, 0x36
        /*14e2*/ 	.short	(.L_47 - .L_46)
.L_46:
        /*14e4*/ 	.word	0x00000008
.L_47:


//--------------------- .nv.callgraph             --------------------------
	.section	.nv.callgraph,"",@"SHT_CUDA_CALLGRAPH"
	.align	4
	.sectionentsize	8
	.align		4
        /*0000*/ 	.word	0x00000000
	.align		4
        /*0004*/ 	.word	0xffffffff
	.align		4
        /*0008*/ 	.word	index@(_ZN7cutlass13device_kernelINS_4gemm6kernel13GemmUniversalIN4cute5tupleIJiiiiEEENS1_10collective13CollectiveMmaINS1_34MainloopSm90TmaGmmaWarpSpecializedILi14ENS5_IJNS4_1CILi1EEENSA_ILi2EEESB_EEENS1_35KernelTmaWarpSpecializedCooperativeEEENS5_IJNSA_ILi256EEESG_NSA_ILi32EEEEEEaNS5_IJlSB_lEEEaSJ_NS4_8TiledMMAINS4_8MMA_AtomIJNS4_4SM904GMMA27MMA_64x256x32_S32S8S8_SS_TNEEEENS4_6LayoutINS5_IJSC_SB_SB_EEENS5_IJSB_NSA_ILi0EEESS_EEEEENS5_IJNS4_10UnderscoreESV_SV_EEEEENS4_23SM90_TMA_LOAD_MULTICASTENS4_14ComposedLayoutINS4_7SwizzleILi1ELi4ELi3EEENS4_18smem_ptr_flag_bitsILi8EEENSQ_INS5_IJNSA_ILi8EEESH_EEENS5_IJSH_SB_EEEEEEEvNS4_8identityENS4_13SM90_TMA_LOADES18_vS19_EENS_8epilogue10collective6detail29Sm90TmaWarpSpecializedAdapterINS1D_15DefaultEpilogueIaSJ_SJ_NS1C_6thread17LinearCombinationIaLi1EiiLNS1H_9ScaleType4KindE0ELNS_15FloatRoundStyleE2EaEENS1_15EpilogueDefaultEEEEEvvEEEEvNT_6ParamsE)
	.align		4
        /*000c*/ 	.word	index@(__assertfail)
	.align		4
        /*0010*/ 	.word	0x00000000
	.align		4
        /*0014*/ 	.word	0xfffffffe
	.align		4
        /*0018*/ 	.word	0x00000000
	.align		4
        /*001c*/ 	.word	0xfffffffd
	.align		4
        /*0020*/ 	.word	0x00000000
	.align		4
        /*0024*/ 	.word	0xfffffffc


//--------------------- .nv.constant4             --------------------------
	.section	.nv.constant4,"a",@progbits
	.align	8
	.align		8
.nv.constant4:
        /*0000*/ 	.dword	__assertfail
	.align		8
        /*0008*/ 	.dword	__unnamed_1
	.align		8
        /*0010*/ 	.dword	_ZN40_INTERNAL_69e6c7f1_4_k_cu_4ea25e2c_284164cuda3std3__45__cpo5beginE
	.align		8
        /*0018*/ 	.dword	_ZN40_INTERNAL_69e6c7f1_4_k_cu_4ea25e2c_284164cuda3std3__45__cpo3endE
	.align		8
        /*0020*/ 	.dword	_ZN40_INTERNAL_69e6c7f1_4_k_cu_4ea25e2c_284164cuda3std3__45__cpo6cbeginE
	.align		8
        /*0028*/ 	.dword	_ZN40_INTERNAL_69e6c7f1_4_k_cu_4ea25e2c_284164cuda3std3__45__cpo4cendE
	.align		8
        /*0030*/ 	.dword	_ZN40_INTERNAL_69e6c7f1_4_k_cu_4ea25e2c_284164cuda3std3__442_GLOBAL__N__69e6c7f1_4_k_cu_4ea25e2c_284166ignoreE
	.align		8
        /*0038*/ 	.dword	_ZN40_INTERNAL_69e6c7f1_4_k_cu_4ea25e2c_284164cuda3std3__419piecewise_constructE
	.align		8
        /*0040*/ 	.dword	_ZN40_INTERNAL_69e6c7f1_4_k_cu_4ea25e2c_284164cuda3std3__48in_placeE
	.align		8
        /*0048*/ 	.dword	_ZN40_INTERNAL_69e6c7f1_4_k_cu_4ea25e2c_284164cuda3std6ranges3__45__cpo4swapE
	.align		8
        /*0050*/ 	.dword	_ZN40_INTERNAL_69e6c7f1_4_k_cu_4ea25e2c_284164cuda3std6ranges3__45__cpo9iter_moveE
	.align		8
        /*0058*/ 	.dword	_ZN40_INTERNAL_69e6c7f1_4_k_cu_4ea25e2c_284164cute7productE
	.align		8
        /*0060*/ 	.dword	_ZN40_INTERNAL_69e6c7f1_4_k_cu_4ea25e2c_284164cute1_E
	.align		8
        /*0068*/ 	.dword	$str$22
	.align		8
        /*0070*/ 	.dword	$str$23


//--------------------- .text._ZN7cutlass13device_kernelINS_4gemm6kernel13GemmUniversalIN4cute5tupleIJiiiiEEENS1_10collective13CollectiveMmaINS1_34MainloopSm90TmaGmmaWarpSpecializedILi14ENS5_IJNS4_1CILi1EEENSA_ILi2EEESB_EEENS1_35KernelTmaWarpSpecializedCooperativeEEENS5_IJNSA_ILi256EEESG_NSA_ILi32EEEEEEaNS5_IJlSB_lEEEaSJ_NS4_8TiledMMAINS4_8MMA_AtomIJNS4_4SM904GMMA27MMA_64x256x32_S32S8S8_SS_TNEEEENS4_6LayoutINS5_IJSC_SB_SB_EEENS5_IJSB_NSA_ILi0EEESS_EEEEENS5_IJNS4_10UnderscoreESV_SV_EEEEENS4_23SM90_TMA_LOAD_MULTICASTENS4_14ComposedLayoutINS4_7SwizzleILi1ELi4ELi3EEENS4_18smem_ptr_flag_bitsILi8EEENSQ_INS5_IJNSA_ILi8EEESH_EEENS5_IJSH_SB_EEEEEEEvNS4_8identityENS4_13SM90_TMA_LOADES18_vS19_EENS_8epilogue10collective6detail29Sm90TmaWarpSpecializedAdapterINS1D_15DefaultEpilogueIaSJ_SJ_NS1C_6thread17LinearCombinationIaLi1EiiLNS1H_9ScaleType4KindE0ELNS_15FloatRoundStyleE2EaEENS1_15EpilogueDefaultEEEEEvvEEEEvNT_6ParamsE --------------------------
	.section	.text._ZN7cutlass13device_kernelINS_4gemm6kernel13GemmUniversalIN4cute5tupleIJiiiiEEENS1_10collective13CollectiveMmaINS1_34MainloopSm90TmaGmmaWarpSpecializedILi14ENS5_IJNS4_1CILi1EEENSA_ILi2EEESB_EEENS1_35KernelTmaWarpSpecializedCooperativeEEENS5_IJNSA_ILi256EEESG_NSA_ILi32EEEEEEaNS5_IJlSB_lEEEaSJ_NS4_8TiledMMAINS4_8MMA_AtomIJNS4_4SM904GMMA27MMA_64x256x32_S32S8S8_SS_TNEEEENS4_6LayoutINS5_IJSC_SB_SB_EEENS5_IJSB_NSA_ILi0EEESS_EEEEENS5_IJNS4_10UnderscoreESV_SV_EEEEENS4_23SM90_TMA_LOAD_MULTICASTENS4_14ComposedLayoutINS4_7SwizzleILi1ELi4ELi3EEENS4_18smem_ptr_flag_bitsILi8EEENSQ_INS5_IJNSA_ILi8EEESH_EEENS5_IJSH_SB_EEEEEEEvNS4_8identityENS4_13SM90_TMA_LOADES18_vS19_EENS_8epilogue10collective6detail29Sm90TmaWarpSpecializedAdapterINS1D_15DefaultEpilogueIaSJ_SJ_NS1C_6thread17LinearCombinationIaLi1EiiLNS1H_9ScaleType4KindE0ELNS_15FloatRoundStyleE2EaEENS1_15EpilogueDefaultEEEEEvvEEEEvNT_6ParamsE,"ax",@progbits
	.align	128
.text._ZN7cutlass13device_kernelINS_4gemm6kernel13GemmUniversalIN4cute5tupleIJiiiiEEENS1_10collective13CollectiveMmaINS1_34MainloopSm90TmaGmmaWarpSpecializedILi14ENS5_IJNS4_1CILi1EEENSA_ILi2EEESB_EEENS1_35KernelTmaWarpSpecializedCooperativeEEENS5_IJNSA_ILi256EEESG_NSA_ILi32EEEEEEaNS5_IJlSB_lEEEaSJ_NS4_8TiledMMAINS4_8MMA_AtomIJNS4_4SM904GMMA27MMA_64x256x32_S32S8S8_SS_TNEEEENS4_6LayoutINS5_IJSC_SB_SB_EEENS5_IJSB_NSA_ILi0EEESS_EEEEENS5_IJNS4_10UnderscoreESV_SV_EEEEENS4_23SM90_TMA_LOAD_MULTICASTENS4_14ComposedLayoutINS4_7SwizzleILi1ELi4ELi3EEENS4_18smem_ptr_flag_bitsILi8EEENSQ_INS5_IJNSA_ILi8EEESH_EEENS5_IJSH_SB_EEEEEEEvNS4_8identityENS4_13SM90_TMA_LOADES18_vS19_EENS_8epilogue10collective6detail29Sm90TmaWarpSpecializedAdapterINS1D_15DefaultEpilogueIaSJ_SJ_NS1C_6thread17LinearCombinationIaLi1EiiLNS1H_9ScaleType4KindE0ELNS_15FloatRoundStyleE2EaEENS1_15EpilogueDefaultEEEEEvvEEEEvNT_6ParamsE:
        .type           _ZN7cutlass13device_kernelINS_4gemm6kernel13GemmUniversalIN4cute5tupleIJiiiiEEENS1_10collective13CollectiveMmaINS1_34MainloopSm90TmaGmmaWarpSpecializedILi14ENS5_IJNS4_1CILi1EEENSA_ILi2EEESB_EEENS1_35KernelTmaWarpSpecializedCooperativeEEENS5_IJNSA_ILi256EEESG_NSA_ILi32EEEEEEaNS5_IJlSB_lEEEaSJ_NS4_8TiledMMAINS4_8MMA_AtomIJNS4_4SM904GMMA27MMA_64x256x32_S32S8S8_SS_TNEEEENS4_6LayoutINS5_IJSC_SB_SB_EEENS5_IJSB_NSA_ILi0EEESS_EEEEENS5_IJNS4_10UnderscoreESV_SV_EEEEENS4_23SM90_TMA_LOAD_MULTICASTENS4_14ComposedLayoutINS4_7SwizzleILi1ELi4ELi3EEENS4_18smem_ptr_flag_bitsILi8EEENSQ_INS5_IJNSA_ILi8EEESH_EEENS5_IJSH_SB_EEEEEEEvNS4_8identityENS4_13SM90_TMA_LOADES18_vS19_EENS_8epilogue10collective6detail29Sm90TmaWarpSpecializedAdapterINS1D_15DefaultEpilogueIaSJ_SJ_NS1C_6thread17LinearCombinationIaLi1EiiLNS1H_9ScaleType4KindE0ELNS_15FloatRoundStyleE2EaEENS1_15EpilogueDefaultEEEEEvvEEEEvNT_6ParamsE,@function
        .size           _ZN7cutlass13device_kernelINS_4gemm6kernel13GemmUniversalIN4cute5tupleIJiiiiEEENS1_10collective13CollectiveMmaINS1_34MainloopSm90TmaGmmaWarpSpecializedILi14ENS5_IJNS4_1CILi1EEENSA_ILi2EEESB_EEENS1_35KernelTmaWarpSpecializedCooperativeEEENS5_IJNSA_ILi256EEESG_NSA_ILi32EEEEEEaNS5_IJlSB_lEEEaSJ_NS4_8TiledMMAINS4_8MMA_AtomIJNS4_4SM904GMMA27MMA_64x256x32_S32S8S8_SS_TNEEEENS4_6LayoutINS5_IJSC_SB_SB_EEENS5_IJSB_NSA_ILi0EEESS_EEEEENS5_IJNS4_10UnderscoreESV_SV_EEEEENS4_23SM90_TMA_LOAD_MULTICASTENS4_14ComposedLayoutINS4_7SwizzleILi1ELi4ELi3EEENS4_18smem_ptr_flag_bitsILi8EEENSQ_INS5_IJNSA_ILi8EEESH_EEENS5_IJSH_SB_EEEEEEEvNS4_8identityENS4_13SM90_TMA_LOADES18_vS19_EENS_8epilogue10collective6detail29Sm90TmaWarpSpecializedAdapterINS1D_15DefaultEpilogueIaSJ_SJ_NS1C_6thread17LinearCombinationIaLi1EiiLNS1H_9ScaleType4KindE0ELNS_15FloatRoundStyleE2EaEENS1_15EpilogueDefaultEEEEEvvEEEEvNT_6ParamsE,(.L_x_608 - _ZN7cutlass13device_kernelINS_4gemm6kernel13GemmUniversalIN4cute5tupleIJiiiiEEENS1_10collective13CollectiveMmaINS1_34MainloopSm90TmaGmmaWarpSpecializedILi14ENS5_IJNS4_1CILi1EEENSA_ILi2EEESB_EEENS1_35KernelTmaWarpSpecializedCooperativeEEENS5_IJNSA_ILi256EEESG_NSA_ILi32EEEEEEaNS5_IJlSB_lEEEaSJ_NS4_8TiledMMAINS4_8MMA_AtomIJNS4_4SM904GMMA27MMA_64x256x32_S32S8S8_SS_TNEEEENS4_6LayoutINS5_IJSC_SB_SB_EEENS5_IJSB_NSA_ILi0EEESS_EEEEENS5_IJNS4_10UnderscoreESV_SV_EEEEENS4_23SM90_TMA_LOAD_MULTICASTENS4_14ComposedLayoutINS4_7SwizzleILi1ELi4ELi3EEENS4_18smem_ptr_flag_bitsILi8EEENSQ_INS5_IJNSA_ILi8EEESH_EEENS5_IJSH_SB_EEEEEEEvNS4_8identityENS4_13SM90_TMA_LOADES18_vS19_EENS_8epilogue10collective6detail29Sm90TmaWarpSpecializedAdapterINS1D_15DefaultEpilogueIaSJ_SJ_NS1C_6thread17LinearCombinationIaLi1EiiLNS1H_9ScaleType4KindE0ELNS_15FloatRoundStyleE2EaEENS1_15EpilogueDefaultEEEEEvvEEEEvNT_6ParamsE)
        .other          _ZN7cutlass13device_kernelINS_4gemm6kernel13GemmUniversalIN4cute5tupleIJiiiiEEENS1_10collective13CollectiveMmaINS1_34MainloopSm90TmaGmmaWarpSpecializedILi14ENS5_IJNS4_1CILi1EEENSA_ILi2EEESB_EEENS1_35KernelTmaWarpSpecializedCooperativeEEENS5_IJNSA_ILi256EEESG_NSA_ILi32EEEEEEaNS5_IJlSB_lEEEaSJ_NS4_8TiledMMAINS4_8MMA_AtomIJNS4_4SM904GMMA27MMA_64x256x32_S32S8S8_SS_TNEEEENS4_6LayoutINS5_IJSC_SB_SB_EEENS5_IJSB_NSA_ILi0EEESS_EEEEENS5_IJNS4_10UnderscoreESV_SV_EEEEENS4_23SM90_TMA_LOAD_MULTICASTENS4_14ComposedLayoutINS4_7SwizzleILi1ELi4ELi3EEENS4_18smem_ptr_flag_bitsILi8EEENSQ_INS5_IJNSA_ILi8EEESH_EEENS5_IJSH_SB_EEEEEEEvNS4_8identityENS4_13SM90_TMA_LOADES18_vS19_EENS_8epilogue10collective6detail29Sm90TmaWarpSpecializedAdapterINS1D_15DefaultEpilogueIaSJ_SJ_NS1C_6thread17LinearCombinationIaLi1EiiLNS1H_9ScaleType4KindE0ELNS_15FloatRoundStyleE2EaEENS1_15EpilogueDefaultEEEEEvvEEEEvNT_6ParamsE,@"STO_CUDA_ENTRY STV_DEFAULT"
_ZN7cutlass13device_kernelINS_4gemm6kernel13GemmUniversalIN4cute5tupleIJiiiiEEENS1_10collective13CollectiveMmaINS1_34MainloopSm90TmaGmmaWarpSpecializedILi14ENS5_IJNS4_1CILi1EEENSA_ILi2EEESB_EEENS1_35KernelTmaWarpSpecializedCooperativeEEENS5_IJNSA_ILi256EEESG_NSA_ILi32EEEEEEaNS5_IJlSB_lEEEaSJ_NS4_8TiledMMAINS4_8MMA_AtomIJNS4_4SM904GMMA27MMA_64x256x32_S32S8S8_SS_TNEEEENS4_6LayoutINS5_IJSC_SB_SB_EEENS5_IJSB_NSA_ILi0EEESS_EEEEENS5_IJNS4_10UnderscoreESV_SV_EEEEENS4_23SM90_TMA_LOAD_MULTICASTENS4_14ComposedLayoutINS4_7SwizzleILi1ELi4ELi3EEENS4_18smem_ptr_flag_bitsILi8EEENSQ_INS5_IJNSA_ILi8EEESH_EEENS5_IJSH_SB_EEEEEEEvNS4_8identityENS4_13SM90_TMA_LOADES18_vS19_EENS_8epilogue10collective6detail29Sm90TmaWarpSpecializedAdapterINS1D_15DefaultEpilogueIaSJ_SJ_NS1C_6thread17LinearCombinationIaLi1EiiLNS1H_9ScaleType4KindE0ELNS_15FloatRoundStyleE2EaEENS1_15EpilogueDefaultEEEEEvvEEEEvNT_6ParamsE:
[----:B------:R-:W0:Y:S02]  /*0000*/  LDC R1, c[0x0][0x28] ;  /* 0x00000a00ff017b82 */ /* 0x000e240000000800 */
[----:B0-----:R-:W-:Y:S01]  /*0010*/  VIADD R1, R1, 0xfffffd40 ;  /* 0xfffffd4001017836 */ /* 0x001fe20000000000 */
[----:B------:R-:W0:Y:S01]  /*0020*/  S2R R5, SR_TID.X ;  /* 0x0000000000057919 */ /* 0x000e220000002100 */
[----:B------:R-:W-:Y:S01]  /*0030*/  ELECT P0, URZ, PT ;  /* 0x00000000003f782f */ /* 0x000fe20003800000 */
[----:B------:R-:W-:Y:S01]  /*0040*/  BSSY B0, `(.L_x_0) ;  /* 0x0000015000007945 */ /* 0x000fe20003800000 */
[--C-:B0-----:R-:W-:Y:S02]  /*0050*/  SHF.R.U32.HI R0, RZ, 0x5, R5.reuse ;  /* 0x00000005ff007819 */ /* 0x101fe40000011605 */
[----:B------:R-:W-:-:S03]  /*0060*/  SHF.R.U32.HI R2, RZ, 0x7, R5 ;  /* 0x00000007ff027819 */ /* 0x000fc60000011605 */
[----:B------:R-:W0:Y:S04]  /*0070*/  SHFL.IDX PT, R3, R0, RZ, 0x1f ;  /* 0x00001fff00037589 */ /* 0x000e2800000e0000 */
[----:B------:R-:W1:Y:S01]  /*0080*/  SHFL.IDX PT, R2, R2, RZ, 0x1f ;  /* 0x00001fff02027589 */ /* 0x000e6200000e0000 */
[----:B0-----:R-:W-:Y:S02]  /*0090*/  R2UR UR9, R3 ;  /* 0x00000000030972ca */ /* 0x001fe400000e0000 */
[----:B-1----:R-:W-:-:S11]  /*00a0*/  R2UR UR5, R2 ;  /* 0x00000000020572ca */ /* 0x002fd600000e0000 */
[----:B------:R-:W-:Y:S02]  /*00b0*/  USHF.R.S32.HI UR4, URZ, 0x1f, UR9 ;  /* 0x0000001f3f047899 */ /* 0x000fe40008011409 */
[----:B------:R-:W-:Y:S02]  /*00c0*/  ISETP.NE.OR P0, PT, RZ, UR9, !P0 ;  /* 0x00000009ff007c0c */ /* 0x000fe4000c705670 */
[----:B------:R-:W-:-:S04]  /*00d0*/  ULEA.HI UR4, UR4, UR9, URZ, 0x2 ;  /* 0x0000000904047291 */ /* 0x000fc8000f8f103f */
[----:B------:R-:W-:-:S04]  /*00e0*/  ULOP3.LUT UR4, UR4, 0xfffffffc, URZ, 0xc0, !UPT ;  /* 0xfffffffc04047892 */ /* 0x000fc8000f8ec03f */
[----:B------:R-:W-:-:S03]  /*00f0*/  UIADD3 UR9, UR9, -UR4, URZ ;  /* 0x8000000409097290 */ /* 0x000fc6000fffe03f */
[----:B------:R-:W-:Y:S09]  /*0100*/  @P0 BRA `(.L_x_1) ;  /* 0x0000000000200947 */ /* 0x000ff20003800000 */
[----:B------:R-:W-:Y:S02]  /*0110*/  ULDC.64 UR6, c[0x0][0x198] ;  /* 0x0000660000067ab9 */ /* 0x000fe40000000a00 */
[----:B------:R-:W-:Y:S02]  /*0120*/  UIADD3 UR10, UP0, UR6, 0xf0, URZ ;  /* 0x000000f0060a7890 */ /* 0x000fe4000ff1e03f */
[----:B------:R-:W-:Y:S02]  /*0130*/  UIADD3 UR6, UP1, UR6, 0x1f0, URZ ;  /* 0x000001f006067890 */ /* 0x000fe4000ff3e03f */
[----:B------:R-:W-:Y:S02]  /*0140*/  UIADD3.X UR11, URZ, UR7, URZ, UP0, !UPT ;  /* 0x000000073f0b7290 */ /* 0x000fe400087fe43f */
[----:B------:R-:W-:-:S07]  /*0150*/  UIADD3.X UR7, URZ, UR7, URZ, UP1, !UPT ;  /* 0x000000073f077290 */ /* 0x000fce0008ffe43f */
[----:B------:R0:W-:Y:S02]  /*0160*/  UTMACCTL.PF [UR10] ;  /* 0x000000000a0079b9 */ /* 0x0001e40008040000 */
[----:B------:R0:W-:Y:S02]  /*0170*/  UTMACCTL.PF [UR6] ;  /* 0x00000000060079b9 */ /* 0x0001e40008040000 */
[----:B0-----:R-:W-:Y:S01]  /*0180*/  NOP ;  /* 0x0000000000007918 */ /* 0x001fe20000000000 */
.L_x_1:
[----:B------:R-:W-:Y:S05]  /*0190*/  BSYNC B0 ;  /* 0x0000000000007941 */ /* 0x000fea0003800000 */
.L_x_0:
[----:B------:R-:W0:Y:S01]  /*01a0*/  SHFL.IDX PT, R2, R0, RZ, 0x1f ;  /* 0x00001fff00027589 */ /* 0x000e2200000e0000 */
[----:B------:R-:W-:Y:S01]  /*01b0*/  UISETP.NE.AND UP0, UPT, UR9, 0x3, UPT ;  /* 0x000000030900788c */ /* 0x000fe2000bf05270 */
[----:B------:R-:W-:Y:S01]  /*01c0*/  ISETP.NE.AND P2, PT, RZ, UR5, PT ;  /* 0x00000005ff007c0c */ /* 0x000fe2000bf45270 */
[----:B------:R-:W-:Y:S02]  /*01d0*/  UIADD3 UR16, UR5, -0x1, URZ ;  /* 0xffffffff05107890 */ /* 0x000fe4000fffe03f */
[----:B------:R-:W-:Y:S02]  /*01e0*/  UISETP.EQ.OR UP0, UPT, UR9, URZ, !UP0 ;  /* 0x0000003f0900728c */ /* 0x000fe4000c702670 */
[----:B------:R-:W-:Y:S02]  /*01f0*/  UISETP.GE.U32.AND UP1, UPT, UR16, 0x2, UPT ;  /* 0x000000021000788c */ /* 0x000fe4000bf26070 */
[----:B------:R-:W-:-:S04]  /*0200*/  UISETP.EQ.AND UP0, UPT, UR5, URZ, UP0 ;  /* 0x0000003f0500728c */ /* 0x000fc80008702270 */
[----:B------:R-:W-:-:S04]  /*0210*/  USEL UR40, URZ, 0x1, !UP0 ;  /* 0x000000013f287887 */ /* 0x000fc8000c000000 */
[----:B------:R-:W-:Y:S01]  /*0220*/  USEL UR40, UR40, 0x2, UP1 ;  /* 0x0000000228287887 */ /* 0x000fe20008800000 */
[----:B0-----:R-:W-:-:S13]  /*0230*/  ISETP.NE.AND P0, PT, R2, RZ, PT ;  /* 0x000000ff0200720c */ /* 0x001fda0003f05270 */
[----:B------:R-:W-:Y:S05]  /*0240*/  @P0 BRA `(.L_x_2) ;  /* 0x0000000000b40947 */ /* 0x000fea0003800000 */
[----:B------:R-:W-:Y:S01]  /*0250*/  ELECT P0, URZ, PT ;  /* 0x00000000003f782f */ /* 0x000fe20003800000 */
[----:B------:R-:W-:-:S12]  /*0260*/  BSSY B0, `(.L_x_2) ;  /* 0x000002b000007945 */ /* 0x000fd80003800000 */
[----:B------:R-:W-:Y:S05]  /*0270*/  @!P0 BRA `(.L_x_3) ;  /* 0x0000000000a48947 */ /* 0x000fea0003800000 */
[----:B------:R-:W0:Y:S01]  /*0280*/  S2UR UR8, SR_CgaCtaId ;  /* 0x00000000000879c3 */ /* 0x000e220000008800 */
[----:B------:R-:W-:Y:S01]  /*0290*/  UMOV UR4, 0x400 ;  /* 0x0000040000047882 */ /* 0x000fe20000000000 */
[----:B------:R-:W-:Y:S01]  /*02a0*/  UMOV UR5, 0x1 ;  /* 0x0000000100057882 */ /* 0x000fe20000000000 */
[----:B------:R-:W-:Y:S02]  /*02b0*/  UMOV UR6, 0x4 ;  /* 0x0000000400067882 */ /* 0x000fe40000000000 */
[----:B------:R-:W-:-:S04]  /*02c0*/  UIADD3 UR6, -UR6, 0x100000, URZ ;  /* 0x0010000006067890 */ /* 0x000fc8000fffe13f */
[----:B------:R-:W-:Y:S02]  /*02d0*/  USHF.L.U32 UR7, UR6, 0xb, URZ ;  /* 0x0000000b06077899 */ /* 0x000fe4000800063f */
[----:B------:R-:W-:Y:S02]  /*02e0*/  USHF.L.U32 UR6, UR6, 0x1, URZ ;  /* 0x0000000106067899 */ /* 0x000fe4000800063f */
[----:B0-----:R-:W-:Y:S02]  /*02f0*/  ULEA UR8, UR8, UR4, 0x18 ;  /* 0x0000000408087291 */ /* 0x001fe4000f8ec03f */
[----:B------:R-:W-:-:S04]  /*0300*/  UIADD3 UR4, -UR5, 0x100000, URZ ;  /* 0x0010000005047890 */ /* 0x000fc8000fffe13f */
[----:B------:R-:W-:Y:S02]  /*0310*/  USHF.L.U32 UR5, UR4, 0xb, URZ ;  /* 0x0000000b04057899 */ /* 0x000fe4000800063f */
[----:B------:R-:W-:Y:S01]  /*0320*/  USHF.L.U32 UR4, UR4, 0x1, URZ ;  /* 0x0000000104047899 */ /* 0x000fe2000800063f */
[----:B------:R-:W0:Y:S11]  /*0330*/  FENCE.VIEW.ASYNC.S ;  /* 0x00000000000073c6 */ /* 0x000e360000000000 */
[----:B0-----:R0:W1:Y:S01]  /*0340*/  SYNCS.EXCH.64 URZ, [UR8], UR4 ;  /* 0x00000004083f75b2 */ /* 0x0010620008000100 */
[----:B------:R0:W2:Y:S01]  /*0350*/  SYNCS.EXCH.64 URZ, [UR8+0x70], UR6 ;  /* 0x00007006083f75b2 */ /* 0x0000a20008000100 */
[----:B------:R0:W3:Y:S01]  /*0360*/  SYNCS.EXCH.64 URZ, [UR8+0x8], UR4 ;  /* 0x00000804083f75b2 */ /* 0x0000e20008000100 */
[----:B------:R0:W4:Y:S01]  /*0370*/  SYNCS.EXCH.64 URZ, [UR8+0x78], UR6 ;  /* 0x00007806083f75b2 */ /* 0x0001220008000100 */
[----:B------:R0:W0:Y:S01]  /*0380*/  SYNCS.EXCH.64 URZ, [UR8+0x10], UR4 ;  /* 0x00001004083f75b2 */ /* 0x0000220008000100 */
        /* <DEDUP_REMOVED lines=23> */
[----:B-1234-:R-:W-:Y:S01]  /*0500*/  NOP ;  /* 0x0000000000007918 */ /* 0x01efe20000000000 */
.L_x_3:
[----:B0-----:R-:W-:Y:S05]  /*0510*/  BSYNC B0 ;  /* 0x0000000000007941 */ /* 0x001fea0003800000 */
.L_x_2:
[----:B------:R-:W0:Y:S01]  /*0520*/  S2UR UR10, SR_CTAID.Y ;  /* 0x00000000000a79c3 */ /* 0x000e220000002600 */
[----:B------:R-:W1:Y:S01]  /*0530*/  SHFL.IDX PT, R0, R0, RZ, 0x1f ;  /* 0x00001fff00007589 */ /* 0x000e6200000e0000 */
[----:B------:R-:W-:Y:S02]  /*0540*/  SHF.R.S32.HI R3, RZ, 0x1f, R5 ;  /* 0x0000001fff037819 */ /* 0x000fe40000011405 */
[----:B------:R-:W-:Y:S02]  /*0550*/  ELECT P0, URZ, PT ;  /* 0x00000000003f782f */ /* 0x000fe40003800000 */
[----:B------:R-:W-:Y:S01]  /*0560*/  SHF.R.S32.HI R7, RZ, 0x1f, R2 ;  /* 0x0000001fff077819 */ /* 0x000fe20000011402 */
[----:B------:R-:W-:Y:S01]  /*0570*/  ULDC UR4, c[0x0][0x154] ;  /* 0x0000550000047ab9 */ /* 0x000fe20000000800 */
[----:B------:R-:W-:Y:S01]  /*0580*/  LEA.HI R3, R3, R5, RZ, 0x7 ;  /* 0x0000000503037211 */ /* 0x000fe200078f38ff */
[----:B------:R-:W-:Y:S01]  /*0590*/  ULDC UR11, c[0x0][0x148] ;  /* 0x00005200000b7ab9 */ /* 0x000fe20000000800 */
[----:B------:R-:W2:Y:S01]  /*05a0*/  S2UR UR13, SR_CTAID.X ;  /* 0x00000000000d79c3 */ /* 0x000ea20000002500 */
[----:B------:R-:W-:Y:S01]  /*05b0*/  LEA.HI R7, R7, R2, RZ, 0x2 ;  /* 0x0000000207077211 */ /* 0x000fe200078f10ff */
[----:B------:R-:W-:Y:S01]  /*05c0*/  NOP ;  /* 0x0000000000007918 */ /* 0x000fe20000000000 */
[----:B------:R-:W-:Y:S01]  /*05d0*/  LOP3.LUT R3, R3, 0xffffff80, RZ, 0xc0, !PT ;  /* 0xffffff8003037812 */ /* 0x000fe200078ec0ff */
[----:B------:R-:W-:Y:S01]  /*05e0*/  NOP ;  /* 0x0000000000007918 */ /* 0x000fe20000000000 */
[----:B------:R-:W-:-:S03]  /*05f0*/  LOP3.LUT R7, R7, 0x3ffffffc, RZ, 0xc0, !PT ;  /* 0x3ffffffc07077812 */ /* 0x000fc600078ec0ff */
[----:B------:R-:W-:Y:S02]  /*0600*/  IMAD.IADD R3, R5, 0x1, -R3 ;  /* 0x0000000105037824 */ /* 0x000fe400078e0a03 */
[----:B------:R-:W-:Y:S01]  /*0610*/  IMAD.IADD R2, R2, 0x1, -R7 ;  /* 0x0000000102027824 */ /* 0x000fe200078e0a07 */
[----:B0-----:R-:W-:Y:S02]  /*0620*/  I2FP.F32.U32 R4, UR10 ;  /* 0x0000000a00047c45 */ /* 0x001fe40008201000 */
[----:B-1----:R-:W-:Y:S02]  /*0630*/  ISETP.NE.OR P0, PT, R0, RZ, !P0 ;  /* 0x000000ff0000720c */ /* 0x002fe40004705670 */
[----:B------:R-:W-:Y:S01]  /*0640*/  SHF.R.S32.HI R0, RZ, 0x1f, R3 ;  /* 0x0000001fff007819 */ /* 0x000fe20000011403 */
[----:B------:R-:W-:Y:S01]  /*0650*/  FMUL R8, R4, UR4 ;  /* 0x0000000404087c20 */ /* 0x000fe20008400000 */
[----:B------:R-:W-:Y:S01]  /*0660*/  ULDC UR4, c[0x0][0x150] ;  /* 0x0000540000047ab9 */ /* 0x000fe20000000800 */
[----:B--2---:R-:W-:-:S02]  /*0670*/  I2FP.F32.U32 R4, UR13 ;  /* 0x0000000d00047c45 */ /* 0x004fc40008201000 */
[----:B------:R-:W-:Y:S02]  /*0680*/  LEA.HI R0, R0, R3, RZ, 0x3 ;  /* 0x0000000300007211 */ /* 0x000fe400078f18ff */
[----:B------:R-:W0:Y:S01]  /*0690*/  F2I.U32.TRUNC.NTZ R8, R8 ;  /* 0x0000000800087305 */ /* 0x000e22000020f000 */
[----:B------:R-:W-:Y:S01]  /*06a0*/  FMUL R6, R4, UR4 ;  /* 0x0000000404067c20 */ /* 0x000fe20008400000 */
[--C-:B------:R-:W-:Y:S02]  /*06b0*/  SHF.R.S32.HI R4, RZ, 0x3, R0.reuse ;  /* 0x00000003ff047819 */ /* 0x100fe40000011400 */
[----:B------:R-:W-:Y:S01]  /*06c0*/  VOTEU.ALL UP0, P0 ;  /* 0x00000000003f7886 */ /* 0x000fe20000000000 */
[----:B------:R-:W-:Y:S01]  /*06d0*/  SHF.R.S32.HI R5, RZ, 0x1f, R0 ;  /* 0x0000001fff057819 */ /* 0x000fe20000011400 */
[----:B------:R-:W-:Y:S01]  /*06e0*/  UMOV UR4, 0x20 ;  /* 0x0000002000047882 */ /* 0x000fe20000000000 */
[----:B------:R-:W1:Y:S01]  /*06f0*/  LDC R0, c[0x0][0x140] ;  /* 0x00005000ff007b82 */ /* 0x000e620000000800 */
[----:B------:R-:W2:Y:S01]  /*0700*/  F2I.U32.TRUNC.NTZ R6, R6 ;  /* 0x0000000600067305 */ /* 0x000ea2000020f000 */
[----:B------:R-:W-:Y:S01]  /*0710*/  LEA.HI R5, R5, R4, RZ, 0x2 ;  /* 0x0000000405057211 */ /* 0x000fe200078f10ff */
[----:B------:R-:W-:Y:S01]  /*0720*/  @!UP0 UMOV UR7, 0x400 ;  /* 0x0000040000078882 */ /* 0x000fe20000000000 */
[----:B------:R-:W-:-:S04]  /*0730*/  @!UP0 UIADD3 UR4, -UR4, 0x100000, URZ ;  /* 0x0010000004048890 */ /* 0x000fc8000fffe13f */
[----:B------:R-:W-:Y:S02]  /*0740*/  @!UP0 USHF.L.U32 UR5, UR4, 0xb, URZ ;  /* 0x0000000b04058899 */ /* 0x000fe4000800063f */
[----:B------:R-:W-:Y:S01]  /*0750*/  @!UP0 USHF.L.U32 UR4, UR4, 0x1, URZ ;  /* 0x0000000104048899 */ /* 0x000fe2000800063f */
[----:B------:R-:W-:Y:S01]  /*0760*/  LOP3.LUT R5, R5, 0xfffffffc, RZ, 0xc0, !PT ;  /* 0xfffffffc05057812 */ /* 0x000fe200078ec0ff */
[----:B------:R-:W-:Y:S01]  /*0770*/  VOTEU.ALL UP1, P0 ;  /* 0x00000000003f7886 */ /* 0x000fe20000020000 */
[----:B------:R-:W3:Y:S01]  /*0780*/  @!UP0 S2UR UR8, SR_CgaCtaId ;  /* 0x00000000000889c3 */ /* 0x000ee20000008800 */
[----:B0-----:R-:W-:Y:S02]  /*0790*/  R2UR UR12, R8 ;  /* 0x00000000080c72ca */ /* 0x001fe400000e0000 */
[----:B------:R-:W-:-:S04]  /*07a0*/  IMAD.IADD R5, R4, 0x1, -R5 ;  /* 0x0000000104057824 */ /* 0x000fc800078e0a05 */
[----:B------:R-:W-:Y:S01]  /*07b0*/  IMAD R2, R2, 0x4, R5 ;  /* 0x0000000402027824 */ /* 0x000fe200078e0205 */
[----:B--2---:R-:W-:-:S03]  /*07c0*/  R2UR UR6, R6 ;  /* 0x00000000060672ca */ /* 0x004fc600000e0000 */
[----:B------:R-:W-:-:S03]  /*07d0*/  IMAD.SHL.U32 R155, R2, 0x4, RZ ;  /* 0x00000004029b7824 */ /* 0x000fc600078e00ff */
[----:B------:R-:W-:Y:S02]  /*07e0*/  UIADD3 UR12, -UR12, URZ, URZ ;  /* 0x0000003f0c0c7290 */ /* 0x000fe4000fffe13f */
[----:B------:R-:W-:Y:S02]  /*07f0*/  LOP3.LUT R155, R2, 0xc, R155, 0x78, !PT ;  /* 0x0000000c029b7812 */ /* 0x000fe400078e789b */
[----:B------:R-:W-:Y:S01]  /*0800*/  UIMAD UR14, UR11, UR12, UR10 ;  /* 0x0000000c0b0e72a4 */ /* 0x000fe2000f8e020a */
[----:B-1----:R-:W-:Y:S02]  /*0810*/  ISETP.EQ.U32.AND P3, PT, R0, 0x1, PT ;  /* 0x000000010000780c */ /* 0x002fe40003f62070 */
[----:B------:R-:W-:Y:S02]  /*0820*/  UIADD3 UR6, -UR6, URZ, URZ ;  /* 0x0000003f06067290 */ /* 0x000fe4000fffe13f */
[----:B---3--:R-:W-:Y:S01]  /*0830*/  @!UP0 ULEA UR7, UR8, UR7, 0x18 ;  /* 0x0000000708078291 */ /* 0x008fe2000f8ec03f */
[----:B------:R-:W-:Y:S01]  /*0840*/  ISETP.NE.AND P1, PT, R155, UR14, PT ;  /* 0x0000000e9b007c0c */ /* 0x000fe2000bf25270 */
[----:B------:R-:W-:Y:S01]  /*0850*/  VOTEU.ALL UP0, P0 ;  /* 0x00000000003f7886 */ /* 0x000fe20000000000 */
[----:B------:R-:W-:Y:S01]  /*0860*/  ULDC UR8, c[0x0][0x144] ;  /* 0x0000510000087ab9 */ /* 0x000fe20000000800 */
[----:B------:R-:W-:Y:S01]  /*0870*/  LOP3.LUT P0, RZ, R3, 0x7, RZ, 0xc0, !PT ;  /* 0x0000000703ff7812 */ /* 0x000fe2000780c0ff */
[----:B------:R-:W-:-:S03]  /*0880*/  UIMAD UR8, UR8, UR6, UR13 ;  /* 0x00000006080872a4 */ /* 0x000fc6000f8e020d */
[----:B------:R-:W-:-:S03]  /*0890*/  ISETP.LT.U32.AND P0, PT, R155, 0x2, !P0 ;  /* 0x000000029b00780c */ /* 0x000fc60004701070 */
[----:B------:R-:W-:Y:S01]  /*08a0*/  ISETP.EQ.OR P1, PT, RZ, UR8, !P1 ;  /* 0x00000008ff007c0c */ /* 0x000fe2000cf22670 */
[----:B------:R-:W0:Y:S02]  /*08b0*/  FENCE.VIEW.ASYNC.S ;  /* 0x00000000000073c6 */ /* 0x000e240000000000 */
[----:B0-----:R0:W1:Y:S01]  /*08c0*/  @!UP0 SYNCS.EXCH.64 URZ, [UR7+0xf0], UR4 ;  /* 0x0000f004073f85b2 */ /* 0x0010620008000100 */
[----:B------:R-:W-:-:S04]  /*08d0*/  PLOP3.LUT P0, PT, P0, P1, PT, 0x80, 0x0 ;  /* 0x000000000000781c */ /* 0x000fc80000703070 */
[----:B------:R-:W-:Y:S01]  /*08e0*/  P2R R19, PR, RZ, 0x1 ;  /* 0x00000001ff137803 */ /* 0x000fe20000000000 */
[----:B------:R0:W2:Y:S01]  /*08f0*/  @!UP1 SYNCS.EXCH.64 URZ, [UR7+0xf8], UR4 ;  /* 0x0000f804073f95b2 */ /* 0x0000a20008000100 */
[----:B------:R-:W-:Y:S01]  /*0900*/  NOP ;  /* 0x0000000000007918 */ /* 0x000fe20000000000 */
[----:B------:R-:W-:Y:S06]  /*0910*/  @!P3 BRA `(.L_x_4) ;  /* 0x000000000008b947 */ /* 0x000fec0003800000 */
[----:B-12---:R-:W-:Y:S01]  /*0920*/  UCGABAR_ARV ;  /* 0x00000000000079c7 */ /* 0x006fe20008000000 */
[----:B------:R-:W-:Y:S05]  /*0930*/  BRA `(.L_x_5) ;  /* 0x0000000000047947 */ /* 0x000fea0003800000 */
.L_x_4:
[----:B-12---:R-:W-:Y:S01]  /*0940*/  NOP ;  /* 0x0000000000007918 */ /* 0x006fe20000000000 */
.L_x_5:
[----:B0-----:R-:W-:Y:S01]  /*0950*/  ULDC UR4, c[0x0][0x65c] ;  /* 0x0001970000047ab9 */ /* 0x001fe20000000800 */
[----:B------:R-:W-:Y:S01]  /*0960*/  UMOV UR5, URZ ;  /* 0x0000003f00057c82 */ /* 0x000fe20008000000 */
[----:B------:R-:W-:-:S03]  /*0970*/  UISETP.NE.AND UP0, UPT, UR4, 0x1, UPT ;  /* 0x000000010400788c */ /* 0x000fc6000bf05270 */
[----:B------:R-:W-:Y:S01]  /*0980*/  UMOV UR4, UR13 ;  /* 0x0000000d00047c82 */ /* 0x000fe20008000000 */
[----:B------:R-:W-:Y:S02]  /*0990*/  UP2UR UR46, UPR, URZ, 0x1 ;  /* 0x000000013f2e7883 */ /* 0x000fe40008000000 */
[----:B------:R-:W-:Y:S02]  /*09a0*/  PLOP3.LUT P0, PT, PT, PT, UP0, 0x80, 0x0 ;  /* 0x000000000000781c */ /* 0x000fe40003f0f008 */
[----:B------:R-:W-:Y:S02]  /*09b0*/  PLOP3.LUT P1, PT, PT, PT, UP0, 0x80, 0x0 ;  /* 0x000000000000781c */ /* 0x000fe40003f2f008 */
[----:B------:R-:W-:Y:S01]  /*09c0*/  PLOP3.LUT P5, PT, PT, PT, UP0, 0x80, 0x0 ;  /* 0x000000000000781c */ /* 0x000fe20003faf008 */
[----:B------:R-:W-:Y:S01]  /*09d0*/  @UP0 ULDC UR14, c[0x0][0x10] ;  /* 0x00000400000e0ab9 */ /* 0x000fe20000000800 */
[----:B------:R-:W-:Y:S01]  /*09e0*/  @UP0 UMOV UR6, UR10 ;  /* 0x0000000a00060c82 */ /* 0x000fe20008000000 */
[----:B------:R-:W-:Y:S01]  /*09f0*/  @UP0 UMOV UR7, URZ ;  /* 0x0000003f00070c82 */ /* 0x000fe20008000000 */
[----:B------:R-:W-:Y:S01]  /*0a00*/  PLOP3.LUT P4, PT, PT, PT, UP0, 0x80, 0x0 ;  /* 0x000000000000781c */ /* 0x000fe20003f8f008 */
[----:B------:R-:W-:-:S03]  /*0a10*/  @UP0 UIMAD.WIDE.U32 UR14, UR13, UR14, UR6 ;  /* 0x0000000e0d0e02a5 */ /* 0x000fc6000f8e0006 */
[----:B------:R-:W-:Y:S01]  /*0a20*/  @!UP0 ULDC UR7, c[0x0][0xc] ;  /* 0x0000030000078ab9 */ /* 0x000fe20000000800 */
[----:B------:R-:W-:Y:S01]  /*0a30*/  @UP0 UMOV UR6, URZ ;  /* 0x0000003f00060c82 */ /* 0x000fe20008000000 */
[----:B------:R-:W-:Y:S01]  /*0a40*/  @!UP0 UIMAD.WIDE.U32 UR4, UR10, UR7, UR4 ;  /* 0x000000070a0482a5 */ /* 0x000fe2000f8e0004 */
[----:B------:R-:W-:Y:S01]  /*0a50*/  IMAD.U32 R2, RZ, RZ, UR14 ;  /* 0x0000000eff027e24 */ /* 0x000fe2000f8e00ff */
[----:B------:R-:W-:Y:S02]  /*0a60*/  @UP0 UIADD3 UR6, UR15, UR6, URZ ;  /* 0x000000060f060290 */ /* 0x000fe4000fffe03f */
[----:B------:R-:W-:Y:S02]  /*0a70*/  IMAD.U32 R3, RZ, RZ, UR15 ;  /* 0x0000000fff037e24 */ /* 0x000fe4000f8e00ff */
[----:B------:R-:W-:Y:S02]  /*0a80*/  @P0 IMAD.MOV.U32 R7, RZ, RZ, R2 ;  /* 0x000000ffff070224 */ /* 0x000fe400078e0002 */
[----:B------:R-:W-:-:S02]  /*0a90*/  IMAD.U32 R5, RZ, RZ, UR5 ;  /* 0x00000005ff057e24 */ /* 0x000fc4000f8e00ff */
[----:B------:R-:W-:Y:S02]  /*0aa0*/  IMAD.U32 R2, RZ, RZ, UR4 ;  /* 0x00000004ff027e24 */ /* 0x000fe4000f8e00ff */
[----:B------:R-:W-:Y:S02]  /*0ab0*/  @P1 IMAD.U32 R6, RZ, RZ, UR6 ;  /* 0x00000006ff061e24 */ /* 0x000fe4000f8e00ff */
[----:B------:R-:W-:Y:S02]  /*0ac0*/  @!P5 IMAD.MOV.U32 R6, RZ, RZ, R5 ;  /* 0x000000ffff06d224 */ /* 0x000fe400078e0005 */
[----:B------:R-:W-:Y:S02]  /*0ad0*/  @!P4 IMAD.MOV.U32 R7, RZ, RZ, R2 ;  /* 0x000000ffff07c224 */ /* 0x000fe400078e0002 */
[----:B------:R-:W-:Y:S01]  /*0ae0*/  IMAD.U32 R3, RZ, RZ, UR5 ;  /* 0x00000005ff037e24 */ /* 0x000fe2000f8e00ff */
[----:B------:R0:W-:Y:S01]  /*0af0*/  STL [R1+0x200], R6 ;  /* 0x0002000601007387 */ /* 0x0001e20000100800 */
[----:B------:R-:W-:-:S03]  /*0b00*/  IMAD.U32 R4, RZ, RZ, UR4 ;  /* 0x00000004ff047e24 */ /* 0x000fc6000f8e00ff */
[----:B------:R0:W-:Y:S01]  /*0b10*/  STL [R1+0x204], R7 ;  /* 0x0002040701007387 */ /* 0x0001e20000100800 */
[----:B------:R-:W-:Y:S05]  /*0b20*/  @!P3 BRA `(.L_x_6) ;  /* 0x00000000000cb947 */ /* 0x000fea0003800000 */
[----:B------:R-:W-:Y:S01]  /*0b30*/  UCGABAR_WAIT ;  /* 0x0000000000007dc7 */ /* 0x000fe20008000000 */
[----:B------:R-:W-:Y:S01]  /*0b40*/  CCTL.IVALL ;  /* 0x00000000ff00798f */ /* 0x000fe20002000000 */
[----:B------:R-:W-:Y:S05]  /*0b50*/  BRA `(.L_x_7) ;  /* 0x0000000000047947 */ /* 0x000fea0003800000 */
.L_x_6:
[----:B------:R-:W-:Y:S06]  /*0b60*/  BAR.SYNC.DEFER_BLOCKING 0x0 ;  /* 0x0000000000007b1d */ /* 0x000fec0000010000 */
.L_x_7:
[----:B------:R-:W-:Y:S05]  /*0b70*/  @!P2 BRA `(.L_x_8) ;  /* 0x000001000024a947 */ /* 0x000fea0003800000 */
[----:B------:R-:W-:-:S06]  /*0b80*/  UISETP.GT.U32.AND UP0, UPT, UR16, 0x1, UPT ;  /* 0x000000011000788c */ /* 0x000fcc000bf04070 */
[----:B------:R-:W-:-:S13]  /*0b90*/  PLOP3.LUT P0, PT, PT, PT, UP0, 0x80, 0x0 ;  /* 0x000000000000781c */ /* 0x000fda0003f0f008 */
[----:B------:R-:W-:Y:S05]  /*0ba0*/  @P0 EXIT ;  /* 0x000000000000094d */ /* 0x000fea0003800000 */
[----:B------:R-:W-:Y:S01]  /*0bb0*/  ULDC.64 UR4, c[0x0][0x650] ;  /* 0x0001940000047ab9 */ /* 0x000fe20000000a00 */
[----:B------:R-:W-:Y:S01]  /*0bc0*/  UMOV UR42, 0xffffffff ;  /* 0xffffffff002a7882 */ /* 0x000fe20000000000 */
[----:B------:R-:W-:Y:S01]  /*0bd0*/  ISETP.GE.U32.AND P0, PT, R7, UR4, PT ;  /* 0x0000000407007c0c */ /* 0x000fe2000bf06070 */
[----:B------:R-:W-:Y:S01]  /*0be0*/  UMOV UR41, 0xffffffff ;  /* 0xffffffff00297882 */ /* 0x000fe20000000000 */
[----:B------:R-:W-:Y:S01]  /*0bf0*/  UMOV UR43, 0xffffffff ;  /* 0xffffffff002b7882 */ /* 0x000fe20000000000 */
[----:B------:R-:W-:Y:S02]  /*0c00*/  PRMT R0, RZ, 0x7610, R0 ;  /* 0x00007610ff007816 */ /* 0x000fe40000000000 */
[----:B------:R-:W-:-:S13]  /*0c10*/  ISETP.GE.U32.AND.EX P0, PT, R6, UR5, PT, P0 ;  /* 0x0000000506007c0c */ /* 0x000fda000bf06100 */
[----:B------:R-:W-:Y:S05]  /*0c20*/  @P0 BRA `(.L_x_9) ;  /* 0x0000000400480947 */ /* 0x000fea0003800000 */
[----:B------:R-:W-:Y:S01]  /*0c30*/  ULDC.64 UR16, c[0x0][0x628] ;  /* 0x00018a0000107ab9 */ /* 0x000fe20000000a00 */
[C---:B------:R-:W-:Y:S01]  /*0c40*/  R2UR UR19, R7.reuse ;  /* 0x00000000071372ca */ /* 0x040fe200000e0000 */
[----:B------:R-:W-:Y:S01]  /*0c50*/  ULDC UR18, c[0x0][0x630] ;  /* 0x00018c0000127ab9 */ /* 0x000fe20000000800 */
[----:B------:R-:W-:Y:S02]  /*0c60*/  ISETP.NE.U32.AND P0, PT, RZ, UR16, PT ;  /* 0x00000010ff007c0c */ /* 0x000fe4000bf05070 */
[----:B------:R-:W-:Y:S02]  /*0c70*/  R2UR UR4, R7 ;  /* 0x00000000070472ca */ /* 0x000fe400000e0000 */
[----:B------:R-:W-:Y:S02]  /*0c80*/  ISETP.NE.AND.EX P0, PT, RZ, UR17, PT, P0 ;  /* 0x00000011ff007c0c */ /* 0x000fe4000bf05300 */
[----:B------:R-:W-:-:S11]  /*0c90*/  R2UR UR5, R6 ;  /* 0x00000000060572ca */ /* 0x000fd600000e0000 */
[----:B------:R-:W-:Y:S05]  /*0ca0*/  @!P0 BRA `(.L_x_10) ;  /* 0x0000000000308947 */ /* 0x000fea0003800000 */
[----:B------:R-:W-:Y:S01]  /*0cb0*/  R2UR UR4, R7 ;  /* 0x00000000070472ca */ /* 0x000fe200000e0000 */
[----:B------:R-:W-:Y:S01]  /*0cc0*/  ULDC UR9, c[0x0][0x634] ;  /* 0x00018d0000097ab9 */ /* 0x000fe20000000800 */
[----:B------:R-:W-:-:S11]  /*0cd0*/  R2UR UR13, R6 ;  /* 0x00000000060d72ca */ /* 0x000fd600000e0000 */
[----:B------:R-:W-:-:S04]  /*0ce0*/  UIADD3 UR9, UP0, UR4, UR9, URZ ;  /* 0x0000000904097290 */ /* 0x000fc8000ff1e03f */
[----:B------:R-:W-:-:S04]  /*0cf0*/  UIADD3.X UR13, URZ, UR13, URZ, UP0, !UPT ;  /* 0x0000000d3f0d7290 */ /* 0x000fc800087fe43f */
[----:B------:R-:W-:-:S04]  /*0d00*/  UIMAD.WIDE.U32 UR4, UR13, UR16, URZ ;  /* 0x000000100d0472a5 */ /* 0x000fc8000f8e003f */
[----:B------:R-:W-:Y:S02]  /*0d10*/  UIMAD.WIDE.U32 UR6, UP0, UR9, UR17, UR4 ;  /* 0x00000011090672a5 */ /* 0x000fe4000f800004 */
[----:B------:R-:W-:Y:S02]  /*0d20*/  UIMAD.WIDE.U32 UR4, UR9, UR16, URZ ;  /* 0x00000010090472a5 */ /* 0x000fe4000f8e003f */
[----:B------:R-:W-:Y:S02]  /*0d30*/  UIADD3.X UR15, URZ, URZ, URZ, UP0, !UPT ;  /* 0x0000003f3f0f7290 */ /* 0x000fe400087fe43f */
[----:B------:R-:W-:Y:S01]  /*0d40*/  UIADD3 URZ, UP0, UR5, UR6, URZ ;  /* 0x00000006053f7290 */ /* 0x000fe2000ff1e03f */
[----:B------:R-:W-:-:S03]  /*0d50*/  UMOV UR14, UR7 ;  /* 0x00000007000e7c82 */ /* 0x000fc60008000000 */
[----:B------:R-:W-:-:S12]  /*0d60*/  UIMAD.WIDE.U32.X UR4, UR13, UR17, UR14, UP0 ;  /* 0x000000110d0472a5 */ /* 0x000fd800080e040e */
.L_x_10:
[----:B------:R-:W-:Y:S01]  /*0d70*/  USHF.R.U64 UR43, UR4, UR18, UR5 ;  /* 0x00000012042b7299 */ /* 0x000fe20008001205 */
[----:B------:R-:W-:Y:S01]  /*0d80*/  R2UR UR7, R6 ;  /* 0x00000000060772ca */ /* 0x000fe200000e0000 */
[----:B------:R-:W-:Y:S02]  /*0d90*/  USHF.R.U32.HI UR4, URZ, UR18, UR5 ;  /* 0x000000123f047299 */ /* 0x000fe40008011605 */
[----:B------:R-:W-:Y:S01]  /*0da0*/  UIADD3 UR5, UP0, URZ, -UR43, URZ ;  /* 0x8000002b3f057290 */ /* 0x000fe2000ff1e03f */
[----:B------:R-:W-:Y:S01]  /*0db0*/  ULDC.64 UR14, c[0x0][0x620] ;  /* 0x00018800000e7ab9 */ /* 0x000fe20000000a00 */
[----:B------:R-:W-:Y:S02]  /*0dc0*/  UMOV UR6, UR19 ;  /* 0x0000001300067c82 */ /* 0x000fe40008000000 */
[----:B------:R-:W-:Y:S01]  /*0dd0*/  UIADD3.X UR4, URZ, ~UR4, URZ, UP0, !UPT ;  /* 0x800000043f047290 */ /* 0x000fe200087fe43f */
[----:B------:R-:W-:Y:S01]  /*0de0*/  ULDC UR9, c[0x0][0x618] ;  /* 0x0001860000097ab9 */ /* 0x000fe20000000800 */
[----:B------:R-:W-:-:S02]  /*0df0*/  UIMAD UR12, UR11, UR12, UR10 ;  /* 0x0000000c0b0c72a4 */ /* 0x000fc4000f8e020a */
[----:B------:R-:W-:Y:S02]  /*0e00*/  UIMAD UR4, UR4, UR14, URZ ;  /* 0x0000000e040472a4 */ /* 0x000fe4000f8e023f */
[----:B------:R-:W-:Y:S02]  /*0e10*/  UIMAD.WIDE.U32 UR6, UR5, UR14, UR6 ;  /* 0x0000000e050672a5 */ /* 0x000fe4000f8e0006 */
[----:B------:R-:W-:Y:S01]  /*0e20*/  UIMAD UR4, UR5, UR15, UR4 ;  /* 0x0000000f050472a4 */ /* 0x000fe2000f8e0204 */
[----:B------:R-:W-:Y:S01]  /*0e30*/  ULDC UR10, c[0x0][0x608] ;  /* 0x00018200000a7ab9 */ /* 0x000fe20000000800 */
[----:B------:R-:W-:Y:S02]  /*0e40*/  ULDC UR18, c[0x0][0x658] ;  /* 0x0001960000127ab9 */ /* 0x000fe40000000800 */
[----:B------:R-:W-:Y:S01]  /*0e50*/  UIADD3 UR7, UR7, UR4, URZ ;  /* 0x0000000407077290 */ /* 0x000fe2000fffe03f */
[----:B------:R-:W-:Y:S02]  /*0e60*/  UMOV UR11, 0xffffffff ;  /* 0xffffffff000b7882 */ /* 0x000fe40000000000 */
[----:B------:R-:W-:Y:S01]  /*0e70*/  ULDC.64 UR4, c[0x0][0x640] ;  /* 0x0001900000047ab9 */ /* 0x000fe20000000a00 */
[----:B------:R-:W-:Y:S01]  /*0e80*/  USHF.R.U64 UR16, UR6, UR9, UR7 ;  /* 0x0000000906107299 */ /* 0x000fe20008001207 */
[----:B------:R-:W-:Y:S01]  /*0e90*/  ISETP.NE.U32.AND P0, PT, RZ, UR4, PT ;  /* 0x00000004ff007c0c */ /* 0x000fe2000bf05070 */
[----:B------:R-:W-:-:S02]  /*0ea0*/  USHF.R.U32.HI UR7, URZ, UR9, UR7 ;  /* 0x000000093f077299 */ /* 0x000fc40008011607 */
[----:B------:R-:W-:Y:S01]  /*0eb0*/  USHF.L.U32 UR6, UR11, UR18, URZ ;  /* 0x000000120b067299 */ /* 0x000fe2000800063f */
[----:B------:R-:W-:Y:S01]  /*0ec0*/  ISETP.NE.AND.EX P0, PT, RZ, UR5, PT, P0 ;  /* 0x00000005ff007c0c */ /* 0x000fe2000bf05300 */
[----:B------:R-:W-:Y:S02]  /*0ed0*/  USHF.R.U64 UR22, UR16, UR10, UR7 ;  /* 0x0000000a10167299 */ /* 0x000fe40008001207 */
[----:B------:R-:W-:Y:S02]  /*0ee0*/  USHF.R.U32.HI UR7, URZ, UR10, UR7 ;  /* 0x0000000a3f077299 */ /* 0x000fe40008011607 */
[----:B------:R-:W-:Y:S02]  /*0ef0*/  UISETP.NE.AND UP1, UPT, UR46, URZ, UPT ;  /* 0x0000003f2e00728c */ /* 0x000fe4000bf25270 */
[----:B------:R-:W-:Y:S01]  /*0f00*/  USHF.R.U64 UR23, UR22, UR18, UR7 ;  /* 0x0000001216177299 */ /* 0x000fe20008001207 */
[----:B------:R-:W-:Y:S01]  /*0f10*/  ULDC UR17, c[0x0][0x600] ;  /* 0x0001800000117ab9 */ /* 0x000fe20000000800 */
[----:B------:R-:W-:-:S02]  /*0f20*/  ULOP3.LUT UR13, URZ, UR6, URZ, 0x33, !UPT ;  /* 0x000000063f0d7292 */ /* 0x000fc4000f8e333f */
[----:B------:R-:W-:Y:S02]  /*0f30*/  UIADD3 UR15, UR17, -0x1, URZ ;  /* 0xffffffff110f7890 */ /* 0x000fe4000fffe03f */
[----:B------:R-:W-:Y:S02]  /*0f40*/  USEL UR12, UR8, UR12, !UP1 ;  /* 0x0000000c080c7287 */ /* 0x000fe4000c800000 */
[----:B------:R-:W-:Y:S01]  /*0f50*/  USHF.R.U32.HI UR7, URZ, UR18, UR7 ;  /* 0x000000123f077299 */ /* 0x000fe20008011607 */
[----:B------:R-:W-:Y:S01]  /*0f60*/  ULDC UR19, c[0x0][0x648] ;  /* 0x0001920000137ab9 */ /* 0x000fe20000000800 */
[----:B------:R-:W-:Y:S01]  /*0f70*/  ULDC UR20, c[0x0][0x638] ;  /* 0x00018e0000147ab9 */ /* 0x000fe20000000800 */
[----:B------:R-:W-:Y:S01]  /*0f80*/  UMOV UR21, 0x1 ;  /* 0x0000000100157882 */ /* 0x000fe20000000000 */
[----:B------:R-:W-:Y:S01]  /*0f90*/  UMOV UR6, UR23 ;  /* 0x0000001700067c82 */ /* 0x000fe20008000000 */
[----:B------:R-:W-:Y:S07]  /*0fa0*/  @!P0 BRA `(.L_x_11) ;  /* 0x0000000000308947 */ /* 0x000fee0003800000 */
[----:B------:R-:W-:Y:S02]  /*0fb0*/  ULDC UR10, c[0x0][0x64c] ;  /* 0x00019300000a7ab9 */ /* 0x000fe40000000800 */
        /* <DEDUP_REMOVED lines=8> */
[----:B------:R-:W-:-:S07]  /*1040*/  UIMAD.WIDE.U32.X UR4, UR14, UR5, UR10, UP0 ;  /* 0x000000050e0472a5 */ /* 0x000fce00080e040a */
[----:B------:R-:W-:Y:S01]  /*1050*/  UMOV UR6, UR4 ;  /* 0x0000000400067c82 */ /* 0x000fe20008000000 */
[----:B------:R-:W-:-:S05]  /*1060*/  UMOV UR7, UR5 ;  /* 0x0000000500077c82 */ /* 0x000fca0008000000 */
.L_x_11:
[----:B------:R-:W-:Y:S01]  /*1070*/  USHF.R.U64 UR5, UR6, UR19, UR7 ;  /* 0x0000001306057299 */ /* 0x000fe20008001207 */
[----:B------:R-:W-:Y:S01]  /*1080*/  IMAD.MOV.U32 R0, RZ, RZ, 0x1 ;  /* 0x00000001ff007424 */ /* 0x000fe200078e00ff */
[----:B------:R-:W-:Y:S02]  /*1090*/  USHF.L.U32 UR4, UR21, UR18, URZ ;  /* 0x0000001215047299 */ /* 0x000fe4000800063f */
[----:B------:R-:W-:Y:S02]  /*10a0*/  ULOP3.LUT UR13, UR22, UR13, URZ, 0xc0, !UPT ;  /* 0x0000000d160d7292 */ /* 0x000fe4000f8ec03f */
[----:B------:R-:W-:Y:S02]  /*10b0*/  UIADD3 UR6, -UR5, URZ, URZ ;  /* 0x0000003f05067290 */ /* 0x000fe4000fffe13f */
[----:B------:R-:W-:Y:S02]  /*10c0*/  UIMAD UR13, UR4, UR5, UR13 ;  /* 0x00000005040d72a4 */ /* 0x000fe4000f8e020d */
[----:B------:R-:W-:-:S02]  /*10d0*/  ULOP3.LUT UR15, UR16, UR15, URZ, 0xc0, !UPT ;  /* 0x0000000f100f7292 */ /* 0x000fc4000f8ec03f */
[----:B------:R-:W-:Y:S01]  /*10e0*/  UIMAD UR4, UR6, UR20, UR23 ;  /* 0x00000014060472a4 */ /* 0x000fe2000f8e0217 */
[----:B------:R-:W-:Y:S01]  /*10f0*/  ULDC UR5, c[0x0][0x610] ;  /* 0x0001840000057ab9 */ /* 0x000fe20000000800 */
[----:B------:R-:W-:Y:S02]  /*1100*/  UISETP.NE.AND UP0, UPT, UR46, URZ, UPT ;  /* 0x0000003f2e00728c */ /* 0x000fe4000bf05270 */
[----:B------:R-:W-:Y:S02]  /*1110*/  UIMAD UR12, UR13, UR5, UR12 ;  /* 0x000000050d0c72a4 */ /* 0x000fe4000f8e020c */
[----:B------:R-:W-:-:S04]  /*1120*/  UIMAD UR4, UR4, UR17, UR15 ;  /* 0x00000011040472a4 */ /* 0x000fc8000f8e020f */
[----:B------:R-:W-:Y:S02]  /*1130*/  USEL UR41, UR4, UR12, !UP0 ;  /* 0x0000000c04297287 */ /* 0x000fe4000c000000 */
[----:B------:R-:W-:-:S12]  /*1140*/  USEL UR42, UR12, UR4, !UP0 ;  /* 0x000000040c2a7287 */ /* 0x000fd8000c000000 */
.L_x_9:
[----:B------:R-:W-:-:S08]  /*1150*/  NOP ;  /* 0x0000000000007918 */ /* 0x000fd00000000000 */
[----:B------:R-:W1:Y:S02]  /*1160*/  USETMAXREG.TRY_ALLOC.CTAPOOL UP0, 0xf0 ;  /* 0x000000f0000079c8 */ /* 0x000e640008000600 */
[----:B-1----:R-:W-:-:S13]  /*1170*/  PLOP3.LUT P0, PT, PT, PT, UP0, 0x80, 0x0 ;  /* 0x000000000000781c */ /* 0x002fda0003f0f008 */
[----:B------:R-:W-:Y:S05]  /*1180*/  @!P0 BRA `(.L_x_9) ;  /* 0xfffffffc00f08947 */ /* 0x000fea000383ffff */
[----:B------:R-:W-:Y:S01]  /*1190*/  ULDC.64 UR4, c[0x0][0x598] ;  /* 0x0001660000047ab9 */ /* 0x000fe20000000a00 */
[----:B------:R-:W-:Y:S01]  /*11a0*/  ULDC.64 UR36, c[0x0][0x208] ;  /* 0x0000820000247ab9 */ /* 0x000fe20000000a00 */
[----:B------:R-:W-:-:S04]  /*11b0*/  ISETP.NE.U32.AND P0, PT, RZ, UR4, PT ;  /* 0x00000004ff007c0c */ /* 0x000fc8000bf05070 */
[----:B------:R-:W-:-:S13]  /*11c0*/  ISETP.NE.AND.EX P0, PT, RZ, UR5, PT, P0 ;  /* 0x00000005ff007c0c */ /* 0x000fda000bf05300 */
[----:B------:R-:W-:Y:S05]  /*11d0*/  @!P0 BRA `(.L_x_12) ;  /* 0x00000000001c8947 */ /* 0x000fea0003800000 */
[----:B------:R-:W1:Y:S02]  /*11e0*/  LDC.64 R2, c[0x0][0x598] ;  /* 0x00016600ff027b82 */ /* 0x000e640000000a00 */
[----:B-1----:R-:W2:Y:S02]  /*11f0*/  LDG.E.64 R2, desc[UR36][R2.64] ;  /* 0x0000002402027981 */ /* 0x002ea4000c1e1b00 */
[----:B--2---:R-:W-:-:S04]  /*1200*/  ISETP.NE.U32.AND P0, PT, R2, RZ, PT ;  /* 0x000000ff0200720c */ /* 0x004fc80003f05070 */
[----:B------:R-:W-:-:S13]  /*1210*/  ISETP.NE.AND.EX P0, PT, R3, RZ, PT, P0 ;  /* 0x000000ff0300720c */ /* 0x000fda0003f05300 */
[----:B------:R-:W-:Y:S05]  /*1220*/  @!P0 BRA `(.L_x_12) ;  /* 0x0000000000088947 */ /* 0x000fea0003800000 */
[----:B------:R1:W5:Y:S01]  /*1230*/  LD.E R17, desc[UR36][R2.64] ;  /* 0x0000002402117980 */ /* 0x000362000c101900 */
[----:B------:R-:W-:Y:S05]  /*1240*/  BRA `(.L_x_13) ;  /* 0x0000000000247947 */ /* 0x000fea0003800000 */
.L_x_12:
[----:B------:R-:W-:Y:S02]  /*1250*/  ULDC.64 UR4, c[0x0][0x588] ;  /* 0x0001620000047ab9 */ /* 0x000fe40000000a00 */
[----:B------:R-:W-:-:S04]  /*1260*/  ISETP.NE.U32.AND P0, PT, RZ, UR4, PT ;  /* 0x00000004ff007c0c */ /* 0x000fc8000bf05070 */
[----:B------:R-:W-:-:S13]  /*1270*/  ISETP.NE.AND.EX P0, PT, RZ, UR5, PT, P0 ;  /* 0x00000005ff007c0c */ /* 0x000fda000bf05300 */
[----:B------:R-:W-:Y:S05]  /*1280*/  @!P0 BRA `(.L_x_14) ;  /* 0x00000000000c8947 */ /* 0x000fea0003800000 */
[----:B------:R-:W1:Y:S02]  /*1290*/  LDC.64 R2, c[0x0][0x588] ;  /* 0x00016200ff027b82 */ /* 0x000e640000000a00 */
[----:B-1----:R2:W5:Y:S01]  /*12a0*/  LDG.E R17, desc[UR36][R2.64] ;  /* 0x0000002402117981 */ /* 0x002562000c1e1900 */
[----:B------:R-:W-:Y:S05]  /*12b0*/  BRA `(.L_x_13) ;  /* 0x0000000000087947 */ /* 0x000fea0003800000 */
.L_x_14:
[----:B------:R-:W-:Y:S02]  /*12c0*/  ULDC UR4, c[0x0][0x580] ;  /* 0x0001600000047ab9 */ /* 0x000fe40000000800 */
[----:B------:R-:W-:-:S07]  /*12d0*/  IMAD.U32 R17, RZ, RZ, UR4 ;  /* 0x00000004ff117e24 */ /* 0x000fce000f8e00ff */
.L_x_13:
[----:B------:R-:W-:Y:S02]  /*12e0*/  ULDC.64 UR4, c[0x0][0x5a0] ;  /* 0x0001680000047ab9 */ /* 0x000fe40000000a00 */
[----:B------:R-:W-:-:S04]  /*12f0*/  ISETP.NE.U32.AND P0, PT, RZ, UR4, PT ;  /* 0x00000004ff007c0c */ /* 0x000fc8000bf05070 */
[----:B------:R-:W-:-:S13]  /*1300*/  ISETP.NE.AND.EX P0, PT, RZ, UR5, PT, P0 ;  /* 0x00000005ff007c0c */ /* 0x000fda000bf05300 */
[----:B------:R-:W-:Y:S05]  /*1310*/  @!P0 BRA `(.L_x_15) ;  /* 0x00000000001c8947 */ /* 0x000fea0003800000 */
[----:B-12---:R-:W1:Y:S02]  /*1320*/  LDC.64 R2, c[0x0][0x5a0] ;  /* 0x00016800ff027b82 */ /* 0x006e640000000a00 */
[----:B-1----:R-:W2:Y:S02]  /*1330*/  LDG.E.64 R2, desc[UR36][R2.64] ;  /* 0x0000002402027981 */ /* 0x002ea4000c1e1b00 */
[----:B--2---:R-:W-:-:S04]  /*1340*/  ISETP.NE.U32.AND P0, PT, R2, RZ, PT ;  /* 0x000000ff0200720c */ /* 0x004fc80003f05070 */
[----:B------:R-:W-:-:S13]  /*1350*/  ISETP.NE.AND.EX P0, PT, R3, RZ, PT, P0 ;  /* 0x000000ff0300720c */ /* 0x000fda0003f05300 */
[----:B------:R-:W-:Y:S05]  /*1360*/  @!P0 BRA `(.L_x_15) ;  /* 0x0000000000088947 */ /* 0x000fea0003800000 */
[----:B------:R1:W5:Y:S01]  /*1370*/  LD.E R18, desc[UR36][R2.64] ;  /* 0x0000002402127980 */ /* 0x000362000c101900 */
[----:B------:R-:W-:Y:S05]  /*1380*/  BRA `(.L_x_16) ;  /* 0x0000000000247947 */ /* 0x000fea0003800000 */
.L_x_15:
[----:B------:R-:W-:Y:S02]  /*1390*/  ULDC.64 UR4, c[0x0][0x590] ;  /* 0x0001640000047ab9 */ /* 0x000fe40000000a00 */
[----:B------:R-:W-:-:S04]  /*13a0*/  ISETP.NE.U32.AND P0, PT, RZ, UR4, PT ;  /* 0x00000004ff007c0c */ /* 0x000fc8000bf05070 */
[----:B------:R-:W-:-:S13]  /*13b0*/  ISETP.NE.AND.EX P0, PT, RZ, UR5, PT, P0 ;  /* 0x00000005ff007c0c */ /* 0x000fda000bf05300 */
[----:B------:R-:W-:Y:S05]  /*13c0*/  @!P0 BRA `(.L_x_17) ;  /* 0x00000000000c8947 */ /* 0x000fea0003800000 */
[----:B-12---:R-:W1:Y:S02]  /*13d0*/  LDC.64 R2, c[0x0][0x590] ;  /* 0x00016400ff027b82 */ /* 0x006e640000000a00 */
[----:B-1----:R2:W5:Y:S01]  /*13e0*/  LDG.E R18, desc[UR36][R2.64] ;  /* 0x0000002402127981 */ /* 0x002562000c1e1900 */
[----:B------:R-:W-:Y:S05]  /*13f0*/  BRA `(.L_x_16) ;  /* 0x0000000000087947 */ /* 0x000fea0003800000 */
.L_x_17:
[----:B------:R-:W-:Y:S02]  /*1400*/  ULDC UR4, c[0x0][0x584] ;  /* 0x0001610000047ab9 */ /* 0x000fe40000000800 */
[----:B------:R-:W-:-:S07]  /*1410*/  IMAD.U32 R18, RZ, RZ, UR4 ;  /* 0x00000004ff127e24 */ /* 0x000fce000f8e00ff */
.L_x_16:
[----:B------:R-:W-:-:S13]  /*1420*/  LOP3.LUT P0, RZ, R0, 0xff, RZ, 0xc0, !PT ;  /* 0x000000ff00ff7812 */ /* 0x000fda000780c0ff */
[----:B------:R-:W-:Y:S05]  /*1430*/  @!P0 EXIT ;  /* 0x000000000000894d */ /* 0x000fea0003800000 */
[----:B------:R-:W-:Y:S01]  /*1440*/  ULDC UR4, c[0x0][0x28c] ;  /* 0x0000a30000047ab9 */ /* 0x000fe20000000800 */
[----:B------:R-:W-:Y:S01]  /*1450*/  UMOV UR38, URZ ;  /* 0x0000003f00267c82 */ /* 0x000fe20008000000 */
[----:B------:R-:W-:Y:S01]  /*1460*/  UIADD3 UR4, UR4, 0x1f, URZ ;  /* 0x0000001f04047890 */ /* 0x000fe2000fffe03f */
[----:B------:R-:W-:-:S03]  /*1470*/  UMOV UR39, URZ ;  /* 0x0000003f00277c82 */ /* 0x000fc60008000000 */
[----:B------:R-:W-:-:S04]  /*1480*/  USHF.R.S32.HI UR5, URZ, 0x1f, UR4 ;  /* 0x0000001f3f057899 */ /* 0x000fc80008011404 */
[----:B------:R-:W-:-:S04]  /*1490*/  ULEA.HI UR5, UR5, UR4, URZ, 0x5 ;  /* 0x0000000405057291 */ /* 0x000fc8000f8f283f */
[----:B------:R-:W-:-:S12]  /*14a0*/  USHF.R.S32.HI UR44, URZ, 0x5, UR5 ;  /* 0x000000053f2c7899 */ /* 0x000fd80008011405 */
.L_x_553:
[----:B------:R-:W3:Y:S01]  /*14b0*/  S2R R0, SR_TID.X ;  /* 0x0000000000007919 */ /* 0x000ee20000002100 */
[----:B----4-:R-:W4:Y:S01]  /*14c0*/  S2UR UR7, SR_CgaCtaId ;  /* 0x00000000000779c3 */ /* 0x010f220000008800 */
[----:B------:R-:W-:Y:S02]  /*14d0*/  UMOV UR6, 0x400 ;  /* 0x0000040000067882 */ /* 0x000fe40000000000 */
[----:B----4-:R-:W-:Y:S01]  /*14e0*/  ULEA UR6, UR7, UR6, 0x18 ;  /* 0x0000000607067291 */ /* 0x010fe2000f8ec03f */
[----:B---3--:R-:W-:-:S04]  /*14f0*/  LOP3.LUT R0, R0, 0x80, RZ, 0xc0, !PT ;  /* 0x0000008000007812 */ /* 0x008fc800078ec0ff */
[----:B------:R-:W-:-:S06]  /*1500*/  SHF.R.U32.HI R0, RZ, 0x7, R0 ;  /* 0x00000007ff007819 */ /* 0x000fcc0000011600 */
[----:B------:R-:W3:Y:S02]  /*1510*/  SHFL.IDX PT, R0, R0, RZ, 0x1f ;  /* 0x00001fff00007589 */ /* 0x000ee400000e0000 */
[----:B---3--:R-:W-:-:S13]  /*1520*/  R2UR UR4, R0 ;  /* 0x00000000000472ca */ /* 0x008fda00000e0000 */
[----:B------:R-:W-:-:S04]  /*1530*/  ULEA.HI UR5, UR4, UR4, URZ, 0x1 ;  /* 0x0000000404057291 */ /* 0x000fc8000f8f083f */
[----:B------:R-:W-:-:S04]  /*1540*/  ULOP3.LUT UR5, UR5, 0x1ffffe, URZ, 0xc0, !UPT ;  /* 0x001ffffe05057892 */ /* 0x000fc8000f8ec03f */
[----:B------:R-:W-:-:S03]  /*1550*/  UIADD3 UR5, UR4, -UR5, URZ ;  /* 0x8000000504057290 */ /* 0x000fc6000fffe03f */
[----:B------:R-:W-:Y:S01]  /*1560*/  ULDC UR4, c[0x0][0x28c] ;  /* 0x0000a30000047ab9 */ /* 0x000fe20000000800 */
[----:B------:R-:W-:Y:S01]  /*1570*/  ULEA UR5, UR5, UR6, 0xb ;  /* 0x0000000605057291 */ /* 0x000fe2000f8e583f */
[----:B------:R-:W-:-:S03]  /*1580*/  ISETP.LT.AND P0, PT, RZ, UR4, PT ;  /* 0x00000004ff007c0c */ /* 0x000fc6000bf01270 */
[----:B------:R-:W-:-:S04]  /*1590*/  UIADD3 UR5, UR5, 0x200, URZ ;  /* 0x0000020005057890 */ /* 0x000fc8000fffe03f */
[----:B------:R-:W-:-:S04]  /*15a0*/  USHF.R.U32.HI UR5, URZ, 0x4, UR5 ;  /* 0x000000043f057899 */ /* 0x000fc80008011605 */
[----:B------:R-:W-:-:S04]  /*15b0*/  ULOP3.LUT UR5, UR5, 0x3fff, URZ, 0xc0, !UPT ;  /* 0x00003fff05057892 */ /* 0x000fc8000f8ec03f */
[----:B------:R-:W-:Y:S01]  /*15c0*/  ULOP3.LUT UR45, UR5, 0x10000, URZ, 0xfc, !UPT ;  /* 0x00010000052d7892 */ /* 0x000fe2000f8efc3f */
[----:B------:R-:W-:Y:S11]  /*15d0*/  @P0 BRA `(.L_x_18) ;  /* 0x0000000000400947 */ /* 0x000ff60003800000 */
[----:B------:R-:W-:Y:S01]  /*15e0*/  MOV R0, 0x0 ;  /* 0x0000000000007802 */ /* 0x000fe20000000f00 */
[----:B------:R-:W-:Y:S01]  /*15f0*/  ULDC.64 UR4, c[0x4][0x68] ;  /* 0x01001a0000047ab9 */ /* 0x000fe20000000a00 */
[----:B------:R-:W-:Y:S01]  /*1600*/  ULDC.64 UR6, c[0x4][0x8] ;  /* 0x0100020000067ab9 */ /* 0x000fe20000000a00 */
[----:B------:R-:W-:Y:S01]  /*1610*/  IMAD.U32 R4, RZ, RZ, UR4 ;  /* 0x00000004ff047e24 */ /* 0x000fe2000f8e00ff */
[----:B-12---:R1:W2:Y:S01]  /*1620*/  LDC.64 R2, c[0x4][R0] ;  /* 0x0100000000027b82 */ /* 0x0062a20000000a00 */
[----:B------:R-:W-:Y:S01]  /*1630*/  IMAD.U32 R5, RZ, RZ, UR5 ;  /* 0x00000005ff057e24 */ /* 0x000fe2000f8e00ff */
[----:B------:R-:W-:Y:S01]  /*1640*/  ULDC.64 UR4, c[0x4][0x70] ;  /* 0x01001c0000047ab9 */ /* 0x000fe20000000a00 */
[----:B------:R-:W-:Y:S02]  /*1650*/  IMAD.U32 R10, RZ, RZ, UR6 ;  /* 0x00000006ff0a7e24 */ /* 0x000fe4000f8e00ff */
[----:B0-----:R-:W-:Y:S02]  /*1660*/  IMAD.U32 R6, RZ, RZ, UR4 ;  /* 0x00000004ff067e24 */ /* 0x001fe4000f8e00ff */
[----:B------:R-:W-:-:S02]  /*1670*/  IMAD.U32 R7, RZ, RZ, UR5 ;  /* 0x00000005ff077e24 */ /* 0x000fc4000f8e00ff */
[----:B------:R-:W-:Y:S02]  /*1680*/  IMAD.U32 R11, RZ, RZ, UR7 ;  /* 0x00000007ff0b7e24 */ /* 0x000fe4000f8e00ff */
[----:B------:R-:W-:Y:S02]  /*1690*/  IMAD.MOV.U32 R8, RZ, RZ, 0x1e1 ;  /* 0x000001e1ff087424 */ /* 0x000fe400078e00ff */
[----:B------:R-:W-:Y:S02]  /*16a0*/  IMAD.MOV.U32 R12, RZ, RZ, 0x1 ;  /* 0x00000001ff0c7424 */ /* 0x000fe400078e00ff */
[----:B-1----:R-:W-:-:S07]  /*16b0*/  IMAD.MOV.U32 R13, RZ, RZ, RZ ;  /* 0x000000ffff0d7224 */ /* 0x002fce00078e00ff */
[----:B------:R-:W-:-:S07]  /*16c0*/  LEPC R20, `(.L_x_18) ;  /* 0x000000001014794e */ /* 0x000fce0000000000 */
[----:B--2--5:R-:W-:Y:S05]  /*16d0*/  CALL.ABS.NOINC R2 ;  /* 0x0000000002007343 */ /* 0x024fea0003c00000 */
.L_x_18:
[----:B------:R-:W-:-:S06]  /*16e0*/  ULOP3.LUT UR4, UR40, 0x1, URZ, 0xfc, !UPT ;  /* 0x0000000128047892 */ /* 0x000fcc000f8efc3f */
[----:B------:R-:W-:-:S05]  /*16f0*/  IMAD.U32 R0, RZ, RZ, UR4 ;  /* 0x00000004ff007e24 */ /* 0x000fca000f8e00ff */
[----:B------:R-:W-:-:S13]  /*1700*/  ISETP.NE.AND P0, PT, R0, 0x3, PT ;  /* 0x000000030000780c */ /* 0x000fda0003f05270 */
[----:B------:R-:W-:Y:S05]  /*1710*/  @!P0 BRA `(.L_x_19) ;  /* 0x0000000000048947 */ /* 0x000fea0003800000 */
[----:B------:R-:W-:Y:S01]  /*1720*/  BPT.TRAP 0x1 ;  /* 0x000000040000795c */ /* 0x000fe20000300000 */
.L_x_19:
[----:B------:R-:W3:Y:S01]  /*1730*/  S2UR UR5, SR_CgaCtaId ;  /* 0x00000000000579c3 */ /* 0x000ee20000008800 */
[----:B------:R-:W-:Y:S01]  /*1740*/  UMOV UR4, 0x400 ;  /* 0x0000040000047882 */ /* 0x000fe20000000000 */
[----:B-12---:R-:W-:Y:S02]  /*1750*/  IMAD.U32 R2, RZ, RZ, UR38 ;  /* 0x00000026ff027e24 */ /* 0x006fe4000f8e00ff */
[----:B------:R-:W-:-:S03]  /*1760*/  IMAD.U32 R3, RZ, RZ, UR39 ;  /* 0x00000027ff037e24 */ /* 0x000fc6000f8e00ff */
[----:B------:R-:W-:Y:S01]  /*1770*/  SHF.L.U32 R2, R2, 0x1f, RZ ;  /* 0x0000001f02027819 */ /* 0x000fe200000006ff */
[----:B---3--:R-:W-:-:S06]  /*1780*/  ULEA UR4, UR5, UR4, 0x18 ;  /* 0x0000000405047291 */ /* 0x008fcc000f8ec03f */
[----:B------:R-:W-:-:S04]  /*1790*/  IMAD.U32 R0, RZ, RZ, UR4 ;  /* 0x00000004ff007e24 */ /* 0x000fc8000f8e00ff */
[----:B------:R-:W-:-:S04]  /*17a0*/  IMAD R3, R3, 0x8, R0 ;  /* 0x0000000803037824 */ /* 0x000fc800078e0200 */
[----:B------:R1:W2:Y:S01]  /*17b0*/  SYNCS.PHASECHK.TRANS64.TRYWAIT P1, [R3+URZ], R2 ;  /* 0x00000002030075a7 */ /* 0x0002a2000802017f */
[----:B------:R-:W-:Y:S05]  /*17c0*/  @!P0 BRA `(.L_x_20) ;  /* 0x0000000000048947 */ /* 0x000fea0003800000 */
[----:B------:R-:W-:Y:S01]  /*17d0*/  BPT.TRAP 0x1 ;  /* 0x000000040000795c */ /* 0x000fe20000300000 */
.L_x_20:
[----:B--2---:R-:W-:Y:S05]  /*17e0*/  @P1 BRA `(.L_x_21) ;  /* 0x0000000000081947 */ /* 0x004fea0003800000 */
[----:B------:R-:W2:Y:S02]  /*17f0*/  SYNCS.PHASECHK.TRANS64.TRYWAIT P1, [R3+URZ], R2 ;  /* 0x00000002030075a7 */ /* 0x000ea4000802017f */
[----:B--2---:R-:W-:Y:S05]  /*1800*/  @!P1 BRA `(.L_x_22) ;  /* 0x00000110003c9947 */ /* 0x004fea0003800000 */
.L_x_21:
[----:B------:R-:W-:-:S04]  /*1810*/  UISETP.LT.AND UP0, UPT, UR44, 0x1, UPT ;  /* 0x000000012c00788c */ /* 0x000fc8000bf01270 */
[----:B------:R-:W-:-:S06]  /*1820*/  USEL UR4, UR44, 0x1, UP0 ;  /* 0x000000012c047887 */ /* 0x000fcc0008000000 */
[----:B------:R-:W-:Y:S01]  /*1830*/  IMAD.U32 R4, RZ, RZ, UR4 ;  /* 0x00000004ff047e24 */ /* 0x000fe2000f8e00ff */
[----:B------:R-:W-:Y:S05]  /*1840*/  WARPSYNC.ALL ;  /* 0x0000000000007948 */ /* 0x000fea0003800000 */
[----:B------:R-:W-:-:S04]  /*1850*/  IADD3 R4, -R4, UR44, RZ ;  /* 0x0000002c04047c10 */ /* 0x000fc8000fffe1ff */
[----:B------:R-:W-:Y:S02]  /*1860*/  ISETP.GE.AND P1, PT, R4, 0x1, PT ;  /* 0x000000010400780c */ /* 0x000fe40003f26270 */
[----:B------:R-:W-:Y:S01]  /*1870*/  R2UR UR4, R0 ;  /* 0x00000000000472ca */ /* 0x000fe200000e0000 */
[----:B------:R-:W-:Y:S01]  /*1880*/  WARPGROUP.ARRIVE ;  /* 0x00000000000079c5 */ /* 0x000fe20000000000 */
[----:B------:R-:W-:Y:S01]  /*1890*/  UMOV UR5, 0xc0000010 ;  /* 0xc000001000057882 */ /* 0x000fe20000000000 */
[----:B------:R-:W-:-:S10]  /*18a0*/  UMOV UR7, 0xc0000010 ;  /* 0xc000001000077882 */ /* 0x000fd40000000000 */
[----:B------:R-:W-:-:S04]  /*18b0*/  UIADD3 UR4, UR4, 0x1c200, URZ ;  /* 0x0001c20004047890 */ /* 0x000fc8000fffe03f */
[----:B------:R-:W-:-:S04]  /*18c0*/  USHF.R.U32.HI UR4, URZ, 0x4, UR4 ;  /* 0x000000043f047899 */ /* 0x000fc80008011604 */
[----:B------:R-:W-:-:S04]  /*18d0*/  ULOP3.LUT UR4, UR4, 0x3fff, URZ, 0xc0, !UPT ;  /* 0x00003fff04047892 */ /* 0x000fc8000f8ec03f */
[----:B------:R-:W-:Y:S02]  /*18e0*/  ULOP3.LUT UR9, UR4, 0x10000, URZ, 0xfc, !UPT ;  /* 0x0001000004097892 */ /* 0x000fe4000f8efc3f */
[----:B------:R-:W-:Y:S02]  /*18f0*/  ULEA UR4, UR39, UR45, 0x9 ;  /* 0x0000002d27047291 */ /* 0x000fe4000f8e483f */
[----:B------:R-:W-:-:S09]  /*1900*/  ULEA UR6, UR39, UR9, 0x9 ;  /* 0x0000000927067291 */ /* 0x000fd2000f8e483f */
[----:B------:R-:W-:Y:S01]  /*1910*/  IGMMA.64x256x32.S8.S8 R24, gdesc[UR4], RZ, !UPT, gsb0 ;  /* 0x06600000041879f1 */ /* 0x000fe2000c0410ff */
[----:B------:R-:W-:Y:S01]  /*1920*/  UIADD3 UR4, UR4, 0x100, URZ ;  /* 0x0000010004047890 */ /* 0x000fe2000fffe03f */
[----:B------:R-:W-:Y:S01]  /*1930*/  UMOV UR5, 0xc0000010 ;  /* 0xc000001000057882 */ /* 0x000fe20000000000 */
[----:B------:R-:W-:Y:S02]  /*1940*/  WARPGROUP.DEPBAR.LE gsb0, 0x0 ;  /* 0x00008000000079c5 */ /* 0x000fe40000010000 */
[----:B------:R-:W-:Y:S04]  /*1950*/  STL.64 [R1], R24 ;  /* 0x0000001801007387 */ /* 0x000fe80000100a00 */
[----:B------:R-:W-:Y:S04]  /*1960*/  STL.64 [R1+0x8], R26 ;  /* 0x0000081a01007387 */ /* 0x000fe80000100a00 */
        /* <DEDUP_REMOVED lines=61> */
[----:B------:R3:W-:Y:S02]  /*1d40*/  STL.64 [R1+0x1f8], R150 ;  /* 0x0001f89601007387 */ /* 0x0007e40000100a00 */
[----:B---3--:R-:W-:-:S06]  /*1d50*/  WARPGROUP.ARRIVE ;  /* 0x00000000000079c5 */ /* 0x008fcc0000000000 */
[----:B------:R-:W-:Y:S03]  /*1d60*/  IGMMA.64x256x32.S8.S8 R24, gdesc[UR4], RZ, !UPT, gsb0 ;  /* 0x06600000041879f1 */ /* 0x000fe6000c0410ff */
[----:B------:R-:W-:Y:S02]  /*1d70*/  WARPGROUP.DEPBAR.LE gsb0, 0x0 ;  /* 0x00008000000079c5 */ /* 0x000fe40000010000 */
[----:B------:R-:W-:Y:S05]  /*1d80*/  @!P1 BRA `(.L_x_23) ;  /* 0x0000000c00989947 */ /* 0x000fea0003800000 */
[----:B------:R-:W-:Y:S02]  /*1d90*/  UIADD3 UR4, UR39, 0x1, URZ ;  /* 0x0000000127047890 */ /* 0x000fe4000fffe03f */
[----:B-12---:R-:W-:Y:S02]  /*1da0*/  IMAD.U32 R2, RZ, RZ, UR39 ;  /* 0x00000027ff027e24 */ /* 0x006fe4000f8e00ff */
[----:B------:R-:W-:-:S04]  /*1db0*/  UISETP.NE.AND UP0, UPT, UR4, 0xe, UPT ;  /* 0x0000000e0400788c */ /* 0x000fc8000bf05270 */
[----:B------:R-:W-:Y:S02]  /*1dc0*/  USEL UR5, URZ, 0x1, UP0 ;  /* 0x000000013f057887 */ /* 0x000fe40008000000 */
[----:B------:R-:W-:Y:S02]  /*1dd0*/  USEL UR8, UR4, URZ, UP0 ;  /* 0x0000003f04087287 */ /* 0x000fe40008000000 */
[----:B------:R-:W-:-:S06]  /*1de0*/  ULOP3.LUT UR5, UR38, UR5, URZ, 0x3c, !UPT ;  /* 0x0000000526057292 */ /* 0x000fcc000f8e3c3f */
[----:B------:R-:W-:-:S07]  /*1df0*/  IMAD.U32 R3, RZ, RZ, UR5 ;  /* 0x00000005ff037e24 */ /* 0x000fce000f8e00ff */
.L_x_30:
[----:B------:R-:W-:Y:S05]  /*1e00*/  @!P0 BRA `(.L_x_24) ;  /* 0x0000000000048947 */ /* 0x000fea0003800000 */
[----:B------:R-:W-:Y:S01]  /*1e10*/  BPT.TRAP 0x1 ;  /* 0x000000040000795c */ /* 0x000fe20000300000 */
.L_x_24:
[----:B------:R-:W1:Y:S01]  /*1e20*/  S2UR UR5, SR_CgaCtaId ;  /* 0x00000000000579c3 */ /* 0x000e620000008800 */
[----:B------:R-:W-:Y:S01]  /*1e30*/  UMOV UR4, 0x400 ;  /* 0x0000040000047882 */ /* 0x000fe20000000000 */
[----:B------:R-:W-:Y:S01]  /*1e40*/  IMAD.U32 R5, RZ, RZ, UR8 ;  /* 0x00000008ff057e24 */ /* 0x000fe2000f8e00ff */
[----:B0-----:R-:W-:Y:S01]  /*1e50*/  SHF.L.U32 R6, R3, 0x1f, RZ ;  /* 0x0000001f03067819 */ /* 0x001fe200000006ff */
[----:B-1----:R-:W-:-:S06]  /*1e60*/  ULEA UR4, UR5, UR4, 0x18 ;  /* 0x0000000405047291 */ /* 0x002fcc000f8ec03f */
[----:B------:R-:W-:-:S04]  /*1e70*/  IMAD.U32 R0, RZ, RZ, UR4 ;  /* 0x00000004ff007e24 */ /* 0x000fc8000f8e00ff */
[----:B------:R-:W-:-:S04]  /*1e80*/  IMAD R5, R5, 0x8, R0 ;  /* 0x0000000805057824 */ /* 0x000fc800078e0200 */
[----:B------:R0:W1:Y:S01]  /*1e90*/  SYNCS.PHASECHK.TRANS64.TRYWAIT P1, [R5+URZ], R6 ;  /* 0x00000006050075a7 */ /* 0x000062000802017f */
[----:B------:R-:W-:Y:S05]  /*1ea0*/  @!P0 BRA `(.L_x_25) ;  /* 0x0000000000048947 */ /* 0x000fea0003800000 */
[----:B------:R-:W-:Y:S01]  /*1eb0*/  BPT.TRAP 0x1 ;  /* 0x000000040000795c */ /* 0x000fe20000300000 */
.L_x_25:
[----:B-1----:R-:W-:Y:S05]  /*1ec0*/  @P1 BRA `(.L_x_26) ;  /* 0x0000000000081947 */ /* 0x002fea0003800000 */
[----:B------:R-:W1:Y:S02]  /*1ed0*/  SYNCS.PHASECHK.TRANS64.TRYWAIT P1, [R5+URZ], R6 ;  /* 0x00000006050075a7 */ /* 0x000e64000802017f */
[----:B-1----:R-:W-:Y:S05]  /*1ee0*/  @!P1 BRA `(.L_x_27) ;  /* 0x0000010800989947 */ /* 0x002fea0003800000 */
.L_x_26:
[----:B------:R-:W-:Y:S04]  /*1ef0*/  STL [R1+0x2b8], R155 ;  /* 0x0002b89b01007387 */ /* 0x000fe80000100800 */
        /* <DEDUP_REMOVED lines=21> */
[----:B------:R2:W-:Y:S04]  /*2050*/  STL.64 [R1+0x208], R108 ;  /* 0x0002086c01007387 */ /* 0x0005e80000100a00 */
[----:B--2---:R-:W2:Y:S04]  /*2060*/  LDL.LU.64 R108, [R1] ;  /* 0x00000000016c7983 */ /* 0x004ea80000300a00 */
[----:B------:R-:W2:Y:S04]  /*2070*/  LDL.LU.64 R110, [R1+0x8] ;  /* 0x00000800016e7983 */ /* 0x000ea80000300a00 */
        /* <DEDUP_REMOVED lines=61> */
[----:B------:R-:W2:Y:S01]  /*2450*/  LDL.LU.64 R234, [R1+0x1f8] ;  /* 0x0001f80001ea7983 */ /* 0x000ea20000300a00 */
[----:B------:R-:W-:-:S02]  /*2460*/  ULEA UR4, UR8, UR45, 0x9 ;  /* 0x0000002d08047291 */ /* 0x000fc4000f8e483f */
[----:B------:R-:W-:Y:S01]  /*2470*/  ULEA UR6, UR8, UR9, 0x9 ;  /* 0x0000000908067291 */ /* 0x000fe2000f8e483f */
[----:B------:R-:W-:Y:S01]  /*2480*/  UMOV UR5, 0xc0000010 ;  /* 0xc000001000057882 */ /* 0x000fe20000000000 */
[----:B------:R-:W-:Y:S01]  /*2490*/  UMOV UR7, 0xc0000010 ;  /* 0xc000001000077882 */ /* 0x000fe20000000000 */
[----:B--2---:R-:W-:-:S06]  /*24a0*/  WARPGROUP.ARRIVE ;  /* 0x00000000000079c5 */ /* 0x004fcc0000000000 */
[----:B------:R-:W-:Y:S03]  /*24b0*/  IGMMA.64x256x32.S8.S8 R108, gdesc[UR4], R108, gsb0 ;  /* 0x06600000046c79f1 */ /* 0x000fe6000804106c */
        /* <DEDUP_REMOVED lines=65> */
[----:B--2---:R3:W5:Y:S04]  /*28d0*/  LDL.LU R155, [R1+0x2b8] ;  /* 0x0002b800019b7983 */ /* 0x0047680000300800 */
        /* <DEDUP_REMOVED lines=22> */
[----:B------:R-:W-:Y:S01]  /*2a40*/  UIADD3 UR4, UR4, 0x100, URZ ;  /* 0x0000010004047890 */ /* 0x000fe2000fffe03f */
[----:B------:R-:W-:Y:S01]  /*2a50*/  UMOV UR5, 0xc0000010 ;  /* 0xc000001000057882 */ /* 0x000fe20000000000 */
[----:B--2---:R-:W-:-:S07]  /*2a60*/  WARPGROUP.ARRIVE ;  /* 0x00000000000079c5 */ /* 0x004fce0000000000 */
[----:B------:R-:W-:Y:S03]  /*2a70*/  IGMMA.64x256x32.S8.S8 R24, gdesc[UR4], R24, gsb0 ;  /* 0x06600000041879f1 */ /* 0x000fe60008041018 */
[----:B------:R-:W-:Y:S02]  /*2a80*/  WARPGROUP.DEPBAR.LE gsb0, 0x0 ;  /* 0x00008000000079c5 */ /* 0x000fe40000010000 */
[----:B---3--:R-:W-:Y:S05]  /*2a90*/  @!P0 BRA `(.L_x_28) ;  /* 0x0000000000048947 */ /* 0x008fea0003800000 */
[----:B------:R-:W-:Y:S01]  /*2aa0*/  BPT.TRAP 0x1 ;  /* 0x000000040000795c */ /* 0x000fe20000300000 */
.L_x_28:
[----:B------:R-:W-:Y:S01]  /*2ab0*/  ISETP.NE.AND P1, PT, R19, RZ, PT ;  /* 0x000000ff1300720c */ /* 0x000fe20003f25270 */
[----:B------:R-:W-:-:S12]  /*2ac0*/  UISETP.GT.U32.AND UP0, UPT, UR40, 0x1, UPT ;  /* 0x000000012800788c */ /* 0x000fd8000bf04070 */
[----:B01----:R-:W-:-:S04]  /*2ad0*/  @P1 IMAD R5, R2, 0x8, R0 ;  /* 0x0000000802051824 */ /* 0x003fc800078e0200 */
[----:B------:R-:W-:-:S05]  /*2ae0*/  @P1 VIADD R5, R5, 0x70 ;  /* 0x0000007005051836 */ /* 0x000fca0000000000 */
[----:B-----5:R-:W-:-:S04]  /*2af0*/  @P1 PRMT R5, R155, 0x654, R5 ;  /* 0x000006549b051816 */ /* 0x020fc80000000005 */
[----:B------:R0:W-:Y:S01]  /*2b00*/  @P1 SYNCS.ARRIVE.TRANS64.RED.A1T0 RZ, [R5+URZ], RZ ;  /* 0x000000ff05ff19a7 */ /* 0x0001e2000810043f */
[----:B------:R-:W-:-:S13]  /*2b10*/  PLOP3.LUT P1, PT, PT, PT, UP0, 0x80, 0x0 ;  /* 0x000000000000781c */ /* 0x000fda0003f2f008 */
[----:B0-----:R-:W-:Y:S05]  /*2b20*/  @P1 BRA `(.L_x_29) ;  /* 0x0000000000041947 */ /* 0x001fea0003800000 */
[----:B------:R-:W-:Y:S01]  /*2b30*/  BPT.TRAP 0x1 ;  /* 0x000000040000795c */ /* 0x000fe20000300000 */
.L_x_29:
[----:B------:R-:W-:Y:S01]  /*2b40*/  UIADD3 UR8, UR8, 0x1, URZ ;  /* 0x0000000108087890 */ /* 0x000fe2000fffe03f */
[----:B------:R-:W-:Y:S01]  /*2b50*/  ISETP.GT.AND P2, PT, R4, 0x1, PT ;  /* 0x000000010400780c */ /* 0x000fe20003f44270 */
[----:B------:R-:W-:Y:S02]  /*2b60*/  VIADD R2, R2, 0x1 ;  /* 0x0000000102027836 */ /* 0x000fe40000000000 */
[----:B------:R-:W-:Y:S01]  /*2b70*/  UISETP.NE.AND UP0, UPT, UR8, 0xe, UPT ;  /* 0x0000000e0800788c */ /* 0x000fe2000bf05270 */
[----:B------:R-:W-:Y:S02]  /*2b80*/  VIADD R4, R4, 0xffffffff ;  /* 0xffffffff04047836 */ /* 0x000fe40000000000 */
[C---:B------:R-:W-:Y:S01]  /*2b90*/  ISETP.NE.AND P1, PT, R2.reuse, 0xe, PT ;  /* 0x0000000e0200780c */ /* 0x040fe20003f25270 */
[----:B------:R-:W-:Y:S02]  /*2ba0*/  USEL UR4, URZ, 0x1, UP0 ;  /* 0x000000013f047887 */ /* 0x000fe40008000000 */
[----:B------:R-:W-:Y:S01]  /*2bb0*/  USEL UR8, UR8, URZ, UP0 ;  /* 0x0000003f08087287 */ /* 0x000fe20008000000 */
[----:B------:R-:W-:-:S03]  /*2bc0*/  SEL R2, R2, RZ, P1 ;  /* 0x000000ff02027207 */ /* 0x000fc60000800000 */
[----:B------:R-:W-:Y:S01]  /*2bd0*/  LOP3.LUT R3, R3, UR4, RZ, 0x3c, !PT ;  /* 0x0000000403037c12 */ /* 0x000fe2000f8e3cff */
[----:B------:R-:W-:Y:S07]  /*2be0*/  @P2 BRA `(.L_x_30) ;  /* 0xfffffff000842947 */ /* 0x000fee000383ffff */
.L_x_23:
[----:B-12---:R-:W1:Y:S02]  /*2bf0*/  LDC R2, c[0x0][0x28c] ;  /* 0x0000a300ff027b82 */ /* 0x006e640000000800 */
[----:B-1----:R-:W-:-:S13]  /*2c00*/  ISETP.GE.AND P1, PT, R2, 0x1, PT ;  /* 0x000000010200780c */ /* 0x002fda0003f26270 */
[----:B------:R-:W-:Y:S05]  /*2c10*/  @!P1 BRA `(.L_x_31) ;  /* 0x0000000000589947 */ /* 0x000fea0003800000 */
[----:B------:R-:W-:Y:S05]  /*2c20*/  @!P0 BRA `(.L_x_32) ;  /* 0x0000000000048947 */ /* 0x000fea0003800000 */
[----:B------:R-:W-:Y:S01]  /*2c30*/  BPT.TRAP 0x1 ;  /* 0x000000040000795c */ /* 0x000fe20000300000 */
.L_x_32:
[----:B------:R-:W-:Y:S01]  /*2c40*/  ISETP.NE.AND P0, PT, R19, RZ, PT ;  /* 0x000000ff1300720c */ /* 0x000fe20003f05270 */
[----:B------:R-:W-:-:S12]  /*2c50*/  BSSY B0, `(.L_x_33) ;  /* 0x000000e000007945 */ /* 0x000fd80003800000 */
[----:B------:R-:W-:Y:S05]  /*2c60*/  @!P0 BRA `(.L_x_34) ;  /* 0x0000000000308947 */ /* 0x000fea0003800000 */
[----:B------:R-:W-:-:S04]  /*2c70*/  UISETP.LT.AND UP0, UPT, UR44, 0x1, UPT ;  /* 0x000000012c00788c */ /* 0x000fc8000bf01270 */
[----:B------:R-:W-:-:S04]  /*2c80*/  USEL UR6, UR44, 0x1, UP0 ;  /* 0x000000012c067887 */ /* 0x000fc80008000000 */
[----:B------:R-:W-:-:S04]  /*2c90*/  UIADD3 UR6, UR39, UR44, -UR6 ;  /* 0x0000002c27067290 */ /* 0x000fc8000fffe806 */
[----:B------:R-:W-:-:S04]  /*2ca0*/  USHF.R.U32.HI UR4, URZ, 0x1, UR6 ;  /* 0x000000013f047899 */ /* 0x000fc80008011606 */
[----:B------:R-:W-:-:S04]  /*2cb0*/  UIMAD.WIDE.U32 UR4, UR4, -0x6db6db6d, URZ ;  /* 0x92492493040478a5 */ /* 0x000fc8000f8e003f */
[----:B------:R-:W-:-:S04]  /*2cc0*/  USHF.R.U32.HI UR4, URZ, 0x2, UR5 ;  /* 0x000000023f047899 */ /* 0x000fc80008011605 */
[----:B------:R-:W-:-:S06]  /*2cd0*/  UIMAD UR6, UR4, -0xe, UR6 ;  /* 0xfffffff2040678a4 */ /* 0x000fcc000f8e0206 */
[----:B------:R-:W-:-:S04]  /*2ce0*/  IMAD.U32 R2, RZ, RZ, UR6 ;  /* 0x00000006ff027e24 */ /* 0x000fc8000f8e00ff */
[----:B------:R-:W-:-:S04]  /*2cf0*/  IMAD R0, R2, 0x8, R0 ;  /* 0x0000000802007824 */ /* 0x000fc800078e0200 */
[----:B------:R-:W-:-:S05]  /*2d00*/  VIADD R0, R0, 0x70 ;  /* 0x0000007000007836 */ /* 0x000fca0000000000 */
[----:B------:R-:W-:-:S04]  /*2d10*/  PRMT R0, R155, 0x654, R0 ;  /* 0x000006549b007816 */ /* 0x000fc80000000000 */
[----:B------:R1:W-:Y:S03]  /*2d20*/  SYNCS.ARRIVE.TRANS64.RED.A1T0 RZ, [R0+URZ], RZ ;  /* 0x000000ff00ff79a7 */ /* 0x0003e6000810043f */
.L_x_34:
[----:B------:R-:W-:Y:S05]  /*2d30*/  BSYNC B0 ;  /* 0x0000000000007941 */ /* 0x000fea0003800000 */
.L_x_33:
[----:B------:R-:W-:-:S06]  /*2d40*/  UISETP.GT.U32.AND UP0, UPT, UR40, 0x1, UPT ;  /* 0x000000012800788c */ /* 0x000fcc000bf04070 */
[----:B------:R-:W-:-:S13]  /*2d50*/  PLOP3.LUT P0, PT, PT, PT, UP0, 0x80, 0x0 ;  /* 0x000000000000781c */ /* 0x000fda0003f0f008 */
[----:B------:R-:W-:Y:S05]  /*2d60*/  @P0 BRA `(.L_x_31) ;  /* 0x0000000000040947 */ /* 0x000fea0003800000 */
[----:B------:R-:W-:Y:S01]  /*2d70*/  BPT.TRAP 0x1 ;  /* 0x000000040000795c */ /* 0x000fe20000300000 */
.L_x_31:
[----:B0-----:R-:W0:Y:S01]  /*2d80*/  S2R R6, SR_TID.X ;  /* 0x0000000000067919 */ /* 0x001e220000002100 */
[----:B------:R-:W-:Y:S01]  /*2d90*/  IMAD.MOV.U32 R13, RZ, RZ, 0x6540 ;  /* 0x00006540ff0d7424 */ /* 0x000fe200078e00ff */
[----:B------:R-:W-:Y:S02]  /*2da0*/  UIMAD.WIDE UR8, UR42, 0x100, URZ ;  /* 0x000001002a0878a5 */ /* 0x000fe4000f8e023f */
[----:B------:R-:W-:Y:S01]  /*2db0*/  USHF.R.S32.HI UR10, URZ, 0x1f, UR43 ;  /* 0x0000001f3f0a7899 */ /* 0x000fe2000801142b */
[----:B------:R-:W-:Y:S01]  /*2dc0*/  ULDC.64 UR6, c[0x0][0x5d0] ;  /* 0x0001740000067ab9 */ /* 0x000fe20000000a00 */
[----:B------:R-:W-:Y:S02]  /*2dd0*/  ULDC UR5, c[0x0][0x288] ;  /* 0x0000a20000057ab9 */ /* 0x000fe40000000800 */
[----:B------:R-:W-:Y:S02]  /*2de0*/  UIMAD UR4, UR10, UR6, URZ ;  /* 0x000000060a0472a4 */ /* 0x000fe4000f8e023f */
[----:B------:R-:W-:-:S02]  /*2df0*/  USHF.L.U32 UR42, UR42, 0x8, URZ ;  /* 0x000000082a2a7899 */ /* 0x000fc4000800063f */
[----:B------:R-:W-:Y:S02]  /*2e00*/  UIADD3 UR39, UR44, UR39, URZ ;  /* 0x000000272c277290 */ /* 0x000fe4000fffe03f */
[----:B------:R-:W-:Y:S02]  /*2e10*/  UIMAD UR4, UR43, UR7, UR4 ;  /* 0x000000072b0472a4 */ /* 0x000fe4000f8e0204 */
[----:B------:R-:W-:Y:S02]  /*2e20*/  UISETP.GT.U32.AND UP1, UPT, UR39, 0xd, UPT ;  /* 0x0000000d2700788c */ /* 0x000fe4000bf24070 */
[----:B------:R-:W-:Y:S02]  /*2e30*/  UISETP.GE.U32.AND UP2, UPT, UR44, 0xe, UPT ;  /* 0x0000000e2c00788c */ /* 0x000fe4000bf46070 */
[----:B------:R-:W-:Y:S01]  /*2e40*/  UISETP.LT.U32.AND UP1, UPT, UR44, 0xe, UP1 ;  /* 0x0000000e2c00788c */ /* 0x000fe20008f21070 */
[--C-:B0-----:R-:W-:Y:S01]  /*2e50*/  SHF.R.U32.HI R2, RZ, 0x7, R6.reuse ;  /* 0x00000007ff027819 */ /* 0x101fe20000011606 */
[----:B------:R-:W-:Y:S01]  /*2e60*/  IMAD.SHL.U32 R12, R6, 0x2, RZ ;  /* 0x00000002060c7824 */ /* 0x000fe200078e00ff */
[----:B------:R-:W-:-:S02]  /*2e70*/  SHF.R.U32.HI R3, RZ, 0x2, R6 ;  /* 0x00000002ff037819 */ /* 0x000fc40000011606 */
[----:B------:R-:W-:Y:S02]  /*2e80*/  LOP3.LUT R2, R2, 0x1, RZ, 0xc0, !PT ;  /* 0x0000000102027812 */ /* 0x000fe400078ec0ff */
[----:B------:R-:W-:Y:S02]  /*2e90*/  LOP3.LUT R4, R6, 0x60, RZ, 0xc0, !PT ;  /* 0x0000006006047812 */ /* 0x000fe400078ec0ff */
[----:B------:R-:W-:Y:S01]  /*2ea0*/  LOP3.LUT R3, R3, 0x7, RZ, 0xc0, !PT ;  /* 0x0000000703037812 */ /* 0x000fe200078ec0ff */
[----:B------:R-:W-:Y:S01]  /*2eb0*/  IMAD.SHL.U32 R160, R2, 0x40, RZ ;  /* 0x0000004002a07824 */ /* 0x000fe200078e00ff */
[----:B------:R-:W-:Y:S02]  /*2ec0*/  LOP3.LUT R12, R12, 0x6, RZ, 0xc0, !PT ;  /* 0x000000060c0c7812 */ /* 0x000fe400078ec0ff */
[----:B------:R-:W-:Y:S02]  /*2ed0*/  SHF.R.U32.HI R4, RZ, 0x1, R4 ;  /* 0x00000001ff047819 */ /* 0x000fe40000011604 */
[----:B------:R-:W-:-:S02]  /*2ee0*/  LOP3.LUT R160, R160, 0x40, R3, 0xe2, !PT ;  /* 0x00000040a0a07812 */ /* 0x000fc400078ee203 */
[----:B------:R-:W-:Y:S01]  /*2ef0*/  PRMT R12, R12, R13, UR41 ;  /* 0x000000290c0c7e16 */ /* 0x000fe2000800000d */
[----:B------:R-:W-:Y:S01]  /*2f00*/  USHF.L.U32 UR41, UR41, 0x8, URZ ;  /* 0x0000000829297899 */ /* 0x000fe2000800063f */
[----:B-1----:R-:W-:Y:S01]  /*2f10*/  IADD3 R0, RZ, -R4, -R3 ;  /* 0x80000004ff007210 */ /* 0x002fe20007ffe803 */
[----:B------:R-:W-:Y:S01]  /*2f20*/  IMAD.MOV.U32 R3, RZ, RZ, -0x2 ;  /* 0xfffffffeff037424 */ /* 0x000fe200078e00ff */
[----:B------:R-:W-:Y:S01]  /*2f30*/  LOP3.LUT R160, R160, UR8, R4, 0xfe, !PT ;  /* 0x00000008a0a07c12 */ /* 0x000fe2000f8efe04 */
[----:B------:R-:W-:Y:S01]  /*2f40*/  IMAD.U32 R4, RZ, RZ, UR6 ;  /* 0x00000006ff047e24 */ /* 0x000fe2000f8e00ff */
[----:B------:R-:W-:Y:S01]  /*2f50*/  SHF.R.S32.HI R13, RZ, 0x1f, R12 ;  /* 0x0000001fff0d7819 */ /* 0x000fe2000001140c */
[----:B------:R-:W-:Y:S01]  /*2f60*/  ULDC UR6, c[0x0][0x284] ;  /* 0x0000a10000067ab9 */ /* 0x000fe20000000800 */
[----:B------:R-:W-:Y:S01]  /*2f70*/  UISETP.GE.AND UP0, UPT, UR41, UR5, UPT ;  /* 0x000000052900728c */ /* 0x000fe2000bf06270 */
[----:B------:R-:W-:Y:S02]  /*2f80*/  IMAD R0, R2, -0x40, R0 ;  /* 0xffffffc002007824 */ /* 0x000fe400078e0200 */
[----:B------:R-:W-:Y:S01]  /*2f90*/  IMAD.U32 R154, RZ, RZ, UR6 ;  /* 0x00000006ff9a7e24 */ /* 0x000fe2000f8e00ff */
[----:B------:R-:W-:Y:S01]  /*2fa0*/  UISETP.GE.OR UP0, UPT, UR42, UR6, UP0 ;  /* 0x000000062a00728c */ /* 0x000fe20008706670 */
[----:B------:R-:W-:Y:S01]  /*2fb0*/  IMAD.WIDE.U32 R4, R4, UR43, R12 ;  /* 0x0000002b04047c25 */ /* 0x000fe2000f8e000c */
[----:B------:R-:W-:-:S02]  /*2fc0*/  USEL UR6, URZ, 0x1, !UP1 ;  /* 0x000000013f067887 */ /* 0x000fc4000c800000 */
[----:B------:R-:W-:Y:S01]  /*2fd0*/  IADD3 R154, R154, -UR42, R0 ;  /* 0x8000002a9a9a7c10 */ /* 0x000fe2000fffe000 */
[----:B------:R-:W-:Y:S01]  /*2fe0*/  VIADD R5, R5, UR4 ;  /* 0x0000000405057c36 */ /* 0x000fe20008000000 */
[----:B------:R-:W-:Y:S01]  /*2ff0*/  LOP3.LUT R0, R6, 0x3, RZ, 0xc0, !PT ;  /* 0x0000000306007812 */ /* 0x000fe200078ec0ff */
[----:B------:R-:W-:Y:S01]  /*3000*/  USHF.R.U32.HI UR4, URZ, 0x1, UR39 ;  /* 0x000000013f047899 */ /* 0x000fe20008011627 */
[----:B------:R-:W-:Y:S01]  /*3010*/  PLOP3.LUT P0, PT, PT, PT, UP0, 0x80, 0x0 ;  /* 0x000000000000781c */ /* 0x000fe20003f0f008 */
[----:B------:R-:W-:Y:S02]  /*3020*/  ULOP3.LUT UR38, UR38, UR6, URZ, 0x3c, !UPT ;  /* 0x0000000626267292 */ /* 0x000fe4000f8e3c3f */
[----:B------:R-:W-:Y:S01]  /*3030*/  IMAD R0, R0, R3, UR5 ;  /* 0x0000000500007e24 */ /* 0x000fe2000f8e0203 */
[----:B------:R-:W-:Y:S01]  /*3040*/  UIMAD.WIDE.U32 UR4, UR4, -0x6db6db6d, URZ ;  /* 0x92492493040478a5 */ /* 0x000fe2000f8e003f */
[----:B------:R-:W-:Y:S02]  /*3050*/  UMOV UR42, 0xffffffff ;  /* 0xffffffff002a7882 */ /* 0x000fe40000000000 */
[----:B------:R-:W-:Y:S01]  /*3060*/  VIADD R0, R0, -UR41 ;  /* 0x8000002900007c36 */ /* 0x000fe20008000000 */
[----:B------:R-:W-:-:S04]  /*3070*/  USHF.R.U32.HI UR4, URZ, 0x2, UR5 ;  /* 0x000000023f047899 */ /* 0x000fc80008011605 */
[----:B------:R-:W-:Y:S02]  /*3080*/  UIMAD UR39, UR4, -0xe, UR39 ;  /* 0xfffffff2042778a4 */ /* 0x000fe4000f8e0227 */
[----:B------:R-:W-:Y:S01]  /*3090*/  @UP2 ULOP3.LUT UR38, UR38, 0x1, UR4, 0x78, !UPT ;  /* 0x0000000126262892 */ /* 0x000fe2000f8e7804 */
[----:B------:R-:W-:Y:S11]  /*30a0*/  @P0 BRA `(.L_x_35) ;  /* 0x000000d000f80947 */ /* 0x000ff60003800000 */
[----:B------:R-:W0:Y:S01]  /*30b0*/  LDC.64 R2, c[0x0][0x5c8] ;  /* 0x00017200ff027b82 */ /* 0x000e220000000a00 */
[----:B------:R-:W-:Y:S01]  /*30c0*/  ULDC.64 UR4, c[0x0][0x5c0] ;  /* 0x0001700000047ab9 */ /* 0x000fe20000000a00 */
[----:B------:R-:W-:Y:S01]  /*30d0*/  BSSY B0, `(.L_x_35) ;  /* 0x0000d3b000007945 */ /* 0x000fe20003800000 */
[C---:B0-----:R-:W-:Y:S01]  /*30e0*/  IMAD R6, R2.reuse, UR9, RZ ;  /* 0x0000000902067c24 */ /* 0x041fe2000f8e02ff */
[----:B------:R-:W-:Y:S01]  /*30f0*/  SHF.L.U64.HI R9, R2, 0x3, R3 ;  /* 0x0000000302097819 */ /* 0x000fe20000010203 */
[----:B------:R-:W-:-:S04]  /*3100*/  IMAD.WIDE.U32 R4, R160, R2, R4 ;  /* 0x00000002a0047225 */ /* 0x000fc800078e0004 */
[----:B------:R-:W-:Y:S01]  /*3110*/  IMAD R6, R160, R3, R6 ;  /* 0x00000003a0067224 */ /* 0x000fe200078e0206 */
[----:B------:R-:W-:Y:S01]  /*3120*/  IADD3 R4, P0, R4, UR4, RZ ;  /* 0x0000000404047c10 */ /* 0x000fe2000ff1e0ff */
[----:B------:R-:W-:Y:S02]  /*3130*/  IMAD.SHL.U32 R8, R2, 0x8, RZ ;  /* 0x0000000802087824 */ /* 0x000fe400078e00ff */
[----:B------:R-:W-:-:S03]  /*3140*/  IMAD.IADD R6, R5, 0x1, R6 ;  /* 0x0000000105067824 */ /* 0x000fc600078e0206 */
[-C--:B------:R-:W-:Y:S02]  /*3150*/  IADD3 R10, P1, R8, R4.reuse, RZ ;  /* 0x00000004080a7210 */ /* 0x080fe40007f3e0ff */
[----:B------:R-:W-:Y:S02]  /*3160*/  IADD3.X R5, R6, UR5, RZ, P0, !PT ;  /* 0x0000000506057c10 */ /* 0x000fe400087fe4ff */
[----:B------:R-:W-:-:S03]  /*3170*/  LEA R6, P0, R2, R4, 0x7 ;  /* 0x0000000402067211 */ /* 0x000fc600078038ff */
[----:B------:R-:W-:Y:S01]  /*3180*/  IMAD.X R11, R9, 0x1, R5, P1 ;  /* 0x00000001090b7824 */ /* 0x000fe200008e0605 */
[----:B------:R-:W-:Y:S02]  /*3190*/  LEA.HI.X R7, R2, R5, R3, 0x7, P0 ;  /* 0x0000000502077211 */ /* 0x000fe400000f3c03 */
[----:B-----5:R-:W-:Y:S02]  /*31a0*/  ISETP.NE.AND P0, PT, R18, RZ, PT ;  /* 0x000000ff1200720c */ /* 0x020fe40003f05270 */
[----:B------:R-:W-:-:S05]  /*31b0*/  IADD3 R8, P2, R8, R6, RZ ;  /* 0x0000000608087210 */ /* 0x000fca0007f5e0ff */
[----:B------:R-:W-:-:S06]  /*31c0*/  IMAD.X R9, R9, 0x1, R7, P2 ;  /* 0x0000000109097824 */ /* 0x000fcc00010e0607 */
[----:B------:R-:W-:Y:S05]  /*31d0*/  @!P0 BRA `(.L_x_36) ;  /* 0x0000009800988947 */ /* 0x000fea0003800000 */
[----:B------:R-:W0:Y:S01]  /*31e0*/  LDC.64 R20, c[0x0][0x5b0] ;  /* 0x00016c00ff147b82 */ /* 0x000e220000000a00 */
[----:B------:R-:W-:Y:S01]  /*31f0*/  ULDC.64 UR6, c[0x0][0x5b8] ;  /* 0x00016e0000067ab9 */ /* 0x000fe20000000a00 */
[----:B------:R-:W-:Y:S01]  /*3200*/  ISETP.GE.AND P1, PT, R154, 0x1, PT ;  /* 0x000000019a00780c */ /* 0x000fe20003f26270 */
[----:B------:R-:W-:Y:S02]  /*3210*/  UIMAD UR4, UR10, UR6, URZ ;  /* 0x000000060a0472a4 */ /* 0x000fe4000f8e023f */
[----:B------:R-:W-:Y:S01]  /*3220*/  IMAD.U32 R156, RZ, RZ, UR6 ;  /* 0x00000006ff9c7e24 */ /* 0x000fe2000f8e00ff */
[----:B------:R-:W-:Y:S01]  /*3230*/  BSSY B1, `(.L_x_37) ;  /* 0x000000e000017945 */ /* 0x000fe20003800000 */
[----:B------:R-:W-:Y:S01]  /*3240*/  ISETP.LT.OR P2, PT, R0, 0x1, !P1 ;  /* 0x000000010000780c */ /* 0x000fe20004f41670 */
[----:B------:R-:W-:Y:S01]  /*3250*/  UIMAD UR4, UR43, UR7, UR4 ;  /* 0x000000072b0472a4 */ /* 0x000fe2000f8e0204 */
[----:B------:R-:W1:Y:S01]  /*3260*/  LDC.64 R22, c[0x0][0x5a8] ;  /* 0x00016a00ff167b82 */ /* 0x000e620000000a00 */
[----:B------:R-:W-:-:S04]  /*3270*/  IMAD.WIDE.U32 R156, R156, UR43, R12 ;  /* 0x0000002b9c9c7c25 */ /* 0x000fc8000f8e000c */
[----:B------:R-:W-:Y:S02]  /*3280*/  VIADD R153, R157, UR4 ;  /* 0x000000049d997c36 */ /* 0x000fe40008000000 */
[----:B------:R-:W-:Y:S02]  /*3290*/  IMAD.MOV.U32 R152, RZ, RZ, R156 ;  /* 0x000000ffff987224 */ /* 0x000fe400078e009c */
[----:B0-----:R-:W-:Y:S02]  /*32a0*/  IMAD R161, R20, UR9, RZ ;  /* 0x0000000914a17c24 */ /* 0x001fe4000f8e02ff */
[----:B------:R-:W-:-:S04]  /*32b0*/  IMAD.WIDE.U32 R2, R160, R20, R152 ;  /* 0x00000014a0027225 */ /* 0x000fc800078e0098 */
[----:B------:R-:W-:Y:S01]  /*32c0*/  IMAD R161, R160, R21, R161 ;  /* 0x00000015a0a17224 */ /* 0x000fe200078e02a1 */
[----:B-1----:R-:W-:-:S04]  /*32d0*/  IADD3 R14, P0, R2, R22, RZ ;  /* 0x00000016020e7210 */ /* 0x002fc80007f1e0ff */
[----:B------:R-:W-:Y:S01]  /*32e0*/  IADD3.X R15, R23, R3, R161, P0, !PT ;  /* 0x00000003170f7210 */ /* 0x000fe200007fe4a1 */
[----:B------:R-:W-:Y:S08]  /*32f0*/  @P2 BRA `(.L_x_38) ;  /* 0x0000000000042947 */ /* 0x000ff00003800000 */
[----:B------:R0:W5:Y:S02]  /*3300*/  LDG.E.U8 R16, desc[UR36][R14.64] ;  /* 0x000000240e107981 */ /* 0x000164000c1e1100 */
.L_x_38:
[----:B------:R-:W-:Y:S05]  /*3310*/  BSYNC B1 ;  /* 0x0000000000017941 */ /* 0x000fea0003800000 */
.L_x_37:
[----:B------:R-:W2:Y:S01]  /*3320*/  LDL.LU R3, [R1] ;  /* 0x0000000001037983 */ /* 0x000ea20000300800 */
[----:B-----5:R-:W-:Y:S01]  /*3330*/  LOP3.LUT R2, R16, 0xffff, RZ, 0xc0, !PT ;  /* 0x0000ffff10027812 */ /* 0x020fe200078ec0ff */
[----:B------:R-:W-:Y:S01]  /*3340*/  BSSY B1, `(.L_x_39) ;  /* 0x000000a000017945 */ /* 0x000fe20003800000 */
[----:B------:R-:W-:Y:S02]  /*3350*/  ISETP.LT.OR P0, PT, R0, 0x2, !P1 ;  /* 0x000000020000780c */ /* 0x000fe40004f01670 */
[----:B------:R-:W-:-:S05]  /*3360*/  PRMT R2, R2, 0x8880, RZ ;  /* 0x0000888002027816 */ /* 0x000fca00000000ff */
[----:B------:R-:W-:-:S04]  /*3370*/  IMAD R2, R2, R18, RZ ;  /* 0x0000001202027224 */ /* 0x000fc800078e02ff */
[----:B--2---:R-:W-:-:S05]  /*3380*/  @!P2 IMAD R3, R3, R17, R2 ;  /* 0x000000110303a224 */ /* 0x004fca00078e0202 */
[----:B------:R1:W-:Y:S01]  /*3390*/  @!P2 STG.E.U8 desc[UR36][R4.64], R3 ;  /* 0x000000030400a986 */ /* 0x0003e2000c101124 */
[----:B------:R-:W-:Y:S05]  /*33a0*/  @P0 BRA `(.L_x_40) ;  /* 0x00000000000c0947 */ /* 0x000fea0003800000 */
[----:B------:R-:W2:Y:S02]  /*33b0*/  LDG.E.U8 R16, desc[UR36][R14.64+0x1] ;  /* 0x000001240e107981 */ /* 0x000ea4000c1e1100 */
[----:B--2---:R-:W-:-:S05]  /*33c0*/  PRMT R2, R16, 0x8880, RZ ;  /* 0x0000888010027816 */ /* 0x004fca00000000ff */
[----:B------:R-:W-:-:S07]  /*33d0*/  IMAD R2, R2, R18, RZ ;  /* 0x0000001202027224 */ /* 0x000fce00078e02ff */
.L_x_40:
[----:B------:R-:W-:Y:S05]  /*33e0*/  BSYNC B1 ;  /* 0x0000000000017941 */ /* 0x000fea0003800000 */
.L_x_39:
[----:B-1----:R-:W2:Y:S01]  /*33f0*/  LDL.LU R3, [R1+0x4] ;  /* 0x0000040001037983 */ /* 0x002ea20000300800 */
[C---:B------:R-:W-:Y:S01]  /*3400*/  SHF.L.U64.HI R159, R20.reuse, 0x3, R21 ;  /* 0x00000003149f7819 */ /* 0x040fe20000010215 */
[----:B------:R-:W-:Y:S01]  /*3410*/  IMAD.SHL.U32 R158, R20, 0x8, RZ ;  /* 0x00000008149e7824 */ /* 0x000fe200078e00ff */
[----:B------:R-:W-:Y:S03]  /*3420*/  BSSY B1, `(.L_x_41) ;  /* 0x000000d000017945 */ /* 0x000fe60003800000 */
[----:B------:R-:W-:-:S04]  /*3430*/  IMAD.WIDE.U32 R12, R160, R20, R158 ;  /* 0x00000014a00c7225 */ /* 0x000fc800078e009e */
[----:B------:R-:W-:Y:S01]  /*3440*/  IMAD.IADD R161, R161, 0x1, R13 ;  /* 0x00000001a1a17824 */ /* 0x000fe200078e020d */
[----:B------:R-:W-:-:S04]  /*3450*/  IADD3 R12, P2, P3, R156, R22, R12 ;  /* 0x000000169c0c7210 */ /* 0x000fc80007b5e00c */
[----:B------:R-:W-:Y:S01]  /*3460*/  IADD3.X R13, R153, R23, R161, P2, P3 ;  /* 0x00000017990d7210 */ /* 0x000fe200017e64a1 */
[----:B--2---:R-:W-:-:S05]  /*3470*/  @!P0 IMAD R3, R3, R17, R2 ;  /* 0x0000001103038224 */ /* 0x004fca00078e0202 */
[----:B------:R1:W-:Y:S01]  /*3480*/  @!P0 STG.E.U8 desc[UR36][R4.64+0x1], R3 ;  /* 0x0000010304008986 */ /* 0x0003e2000c101124 */
[----:B------:R-:W-:-:S04]  /*3490*/  ISETP.GE.AND P0, PT, R154, 0x9, PT ;  /* 0x000000099a00780c */ /* 0x000fc80003f06270 */
[----:B------:R-:W-:-:S13]  /*34a0*/  ISETP.LT.OR P4, PT, R0, 0x1, !P0 ;  /* 0x000000010000780c */ /* 0x000fda0004781670 */
[----:B-1----:R-:W-:Y:S05]  /*34b0*/  @P4 BRA `(.L_x_42) ;  /* 0x00000000000c4947 */ /* 0x002fea0003800000 */
[----:B------:R-:W2:Y:S02]  /*34c0*/  LDG.E.U8 R16, desc[UR36][R12.64] ;  /* 0x000000240c107981 */ /* 0x000ea4000c1e1100 */
[----:B--2---:R-:W-:-:S05]  /*34d0*/  PRMT R2, R16, 0x8880, RZ ;  /* 0x0000888010027816 */ /* 0x004fca00000000ff */
[----:B------:R-:W-:-:S07]  /*34e0*/  IMAD R2, R2, R18, RZ ;  /* 0x0000001202027224 */ /* 0x000fce00078e02ff */
.L_x_42:
[----:B------:R-:W-:Y:S05]  /*34f0*/  BSYNC B1 ;  /* 0x0000000000017941 */ /* 0x000fea0003800000 */
.L_x_41:
[----:B------:R-:W2:Y:S01]  /*3500*/  LDL.LU R3, [R1+0x8] ;  /* 0x0000080001037983 */ /* 0x000ea20000300800 */
[----:B------:R-:W-:Y:S01]  /*3510*/  ISETP.LT.OR P2, PT, R0, 0x2, !P0 ;  /* 0x000000020000780c */ /* 0x000fe20004741670 */
[----:B------:R-:W-:Y:S01]  /*3520*/  BSSY B1, `(.L_x_43) ;  /* 0x0000007000017945 */ /* 0x000fe20003800000 */
[----:B--2---:R-:W-:-:S05]  /*3530*/  @!P4 IMAD R3, R3, R17, R2 ;  /* 0x000000110303c224 */ /* 0x004fca00078e0202 */
[----:B------:R1:W-:Y:S06]  /*3540*/  @!P4 STG.E.U8 desc[UR36][R10.64], R3 ;  /* 0x000000030a00c986 */ /* 0x0003ec000c101124 */
[----:B------:R-:W-:Y:S05]  /*3550*/  @P2 BRA `(.L_x_44) ;  /* 0x00000000000c2947 */ /* 0x000fea0003800000 */
[----:B------:R-:W2:Y:S02]  /*3560*/  LDG.E.U8 R16, desc[UR36][R12.64+0x1] ;  /* 0x000001240c107981 */ /* 0x000ea4000c1e1100 */
[----:B--2---:R-:W-:-:S05]  /*3570*/  PRMT R2, R16, 0x8880, RZ ;  /* 0x0000888010027816 */ /* 0x004fca00000000ff */
[----:B------:R-:W-:-:S07]  /*3580*/  IMAD R2, R2, R18, RZ ;  /* 0x0000001202027224 */ /* 0x000fce00078e02ff */
.L_x_44:
[----:B------:R-:W-:Y:S05]  /*3590*/  BSYNC B1 ;  /* 0x0000000000017941 */ /* 0x000fea0003800000 */
.L_x_43:
[----:B-1----:R-:W2:Y:S01]  /*35a0*/  LDL.LU R3, [R1+0xc] ;  /* 0x00000c0001037983 */ /* 0x002ea20000300800 */
[----:B------:R-:W-:Y:S01]  /*35b0*/  BSSY B1, `(.L_x_45) ;  /* 0x000000a000017945 */ /* 0x000fe20003800000 */
[C---:B------:R-:W-:Y:S02]  /*35c0*/  ISETP.LT.OR P3, PT, R0.reuse, 0xa, !P1 ;  /* 0x0000000a0000780c */ /* 0x040fe40004f61670 */
[----:B------:R-:W-:Y:S01]  /*35d0*/  ISETP.LT.OR P4, PT, R0, 0x9, !P0 ;  /* 0x000000090000780c */ /* 0x000fe20004781670 */
[----:B--2---:R-:W-:-:S05]  /*35e0*/  @!P2 IMAD R3, R3, R17, R2 ;  /* 0x000000110303a224 */ /* 0x004fca00078e0202 */
[----:B------:R1:W-:Y:S01]  /*35f0*/  @!P2 STG.E.U8 desc[UR36][R10.64+0x1], R3 ;  /* 0x000001030a00a986 */ /* 0x0003e2000c101124 */
[----:B------:R-:W-:-:S13]  /*3600*/  ISETP.LT.OR P2, PT, R0, 0x9, !P1 ;  /* 0x000000090000780c */ /* 0x000fda0004f41670 */
[----:B-1----:R-:W-:Y:S05]  /*3610*/  @P2 BRA `(.L_x_46) ;  /* 0x00000000000c2947 */ /* 0x002fea0003800000 */
[----:B------:R-:W2:Y:S02]  /*3620*/  LDG.E.U8 R16, desc[UR36][R14.64+0x8] ;  /* 0x000008240e107981 */ /* 0x000ea4000c1e1100 */
[----:B--2---:R-:W-:-:S05]  /*3630*/  PRMT R2, R16, 0x8880, RZ ;  /* 0x0000888010027816 */ /* 0x004fca00000000ff */
[----:B------:R-:W-:-:S07]  /*3640*/  IMAD R2, R2, R18, RZ ;  /* 0x0000001202027224 */ /* 0x000fce00078e02ff */
.L_x_46:
[----:B------:R-:W-:Y:S05]  /*3650*/  BSYNC B1 ;  /* 0x0000000000017941 */ /* 0x000fea0003800000 */
.L_x_45:
[----:B------:R-:W2:Y:S01]  /*3660*/  LDL.LU R3, [R1+0x10] ;  /* 0x0000100001037983 */ /* 0x000ea20000300800 */
[----:B------:R-:W-:Y:S01]  /*3670*/  BSSY B1, `(.L_x_47) ;  /* 0x0000007000017945 */ /* 0x000fe20003800000 */
[----:B--2---:R-:W-:-:S05]  /*3680*/  @!P2 IMAD R3, R3, R17, R2 ;  /* 0x000000110303a224 */ /* 0x004fca00078e0202 */
[----:B------:R1:W-:Y:S01]  /*3690*/  @!P2 STG.E.U8 desc[UR36][R4.64+0x8], R3 ;  /* 0x000008030400a986 */ /* 0x0003e2000c101124 */
[----:B------:R-:W-:Y:S05]  /*36a0*/  @P3 BRA `(.L_x_48) ;  /* 0x00000000000c3947 */ /* 0x000fea0003800000 */
[----:B------:R-:W2:Y:S02]  /*36b0*/  LDG.E.U8 R16, desc[UR36][R14.64+0x9] ;  /* 0x000009240e107981 */ /* 0x000ea4000c1e1100 */
[----:B--2---:R-:W-:-:S05]  /*36c0*/  PRMT R2, R16, 0x8880, RZ ;  /* 0x0000888010027816 */ /* 0x004fca00000000ff */
[----:B------:R-:W-:-:S07]  /*36d0*/  IMAD R2, R2, R18, RZ ;  /* 0x0000001202027224 */ /* 0x000fce00078e02ff */
.L_x_48:
[----:B------:R-:W-:Y:S05]  /*36e0*/  BSYNC B1 ;  /* 0x0000000000017941 */ /* 0x000fea0003800000 */
.L_x_47:
[----:B-1----:R-:W2:Y:S01]  /*36f0*/  LDL.LU R3, [R1+0x14] ;  /* 0x0000140001037983 */ /* 0x002ea20000300800 */
[----:B------:R-:W-:Y:S01]  /*3700*/  BSSY B1, `(.L_x_49) ;  /* 0x0000007000017945 */ /* 0x000fe20003800000 */
[----:B--2---:R-:W-:-:S05]  /*3710*/  @!P3 IMAD R3, R3, R17, R2 ;  /* 0x000000110303b224 */ /* 0x004fca00078e0202 */
[----:B------:R1:W-:Y:S01]  /*3720*/  @!P3 STG.E.U8 desc[UR36][R4.64+0x9], R3 ;  /* 0x000009030400b986 */ /* 0x0003e2000c101124 */
[----:B------:R-:W-:Y:S05]  /*3730*/  @P4 BRA `(.L_x_50) ;  /* 0x00000000000c4947 */ /* 0x000fea0003800000 */
[----:B------:R-:W2:Y:S02]  /*3740*/  LDG.E.U8 R16, desc[UR36][R12.64+0x8] ;  /* 0x000008240c107981 */ /* 0x000ea4000c1e1100 */
[----:B--2---:R-:W-:-:S05]  /*3750*/  PRMT R2, R16, 0x8880, RZ ;  /* 0x0000888010027816 */ /* 0x004fca00000000ff */
[----:B------:R-:W-:-:S07]  /*3760*/  IMAD R2, R2, R18, RZ ;  /* 0x0000001202027224 */ /* 0x000fce00078e02ff */
.L_x_50:
[----:B------:R-:W-:Y:S05]  /*3770*/  BSYNC B1 ;  /* 0x0000000000017941 */ /* 0x000fea0003800000 */
.L_x_49:
[----:B-1----:R-:W2:Y:S01]  /*3780*/  LDL.LU R3, [R1+0x18] ;  /* 0x0000180001037983 */ /* 0x002ea20000300800 */
[C---:B------:R-:W-:Y:S01]  /*3790*/  ISETP.LT.OR P2, PT, R0.reuse, 0xa, !P0 ;  /* 0x0000000a0000780c */ /* 0x040fe20004741670 */
[----:B------:R-:W-:Y:S01]  /*37a0*/  BSSY B1, `(.L_x_51) ;  /* 0x000000a000017945 */ /* 0x000fe20003800000 */
[C---:B------:R-:W-:Y:S02]  /*37b0*/  ISETP.LT.OR P3, PT, R0.reuse, 0x11, !P1 ;  /* 0x000000110000780c */ /* 0x040fe40004f61670 */
[----:B------:R-:W-:Y:S01]  /*37c0*/  ISETP.LT.OR P5, PT, R0, 0x11, !P0 ;  /* 0x000000110000780c */ /* 0x000fe200047a1670 */
[----:B--2---:R-:W-:-:S05]  /*37d0*/  @!P4 IMAD R3, R3, R17, R2 ;  /* 0x000000110303c224 */ /* 0x004fca00078e0202 */
[----:B------:R1:W-:Y:S01]  /*37e0*/  @!P4 STG.E.U8 desc[UR36][R10.64+0x8], R3 ;  /* 0x000008030a00c986 */ /* 0x0003e2000c101124 */
[----:B------:R-:W-:Y:S02]  /*37f0*/  ISETP.LT.OR P4, PT, R0, 0x12, !P1 ;  /* 0x000000120000780c */ /* 0x000fe40004f81670 */
[----:B------:R-:W-:Y:S11]  /*3800*/  @P2 BRA `(.L_x_52) ;  /* 0x00000000000c2947 */ /* 0x000ff60003800000 */
[----:B------:R-:W2:Y:S02]  /*3810*/  LDG.E.U8 R16, desc[UR36][R12.64+0x9] ;  /* 0x000009240c107981 */ /* 0x000ea4000c1e1100 */
[----:B--2---:R-:W-:-:S05]  /*3820*/  PRMT R2, R16, 0x8880, RZ ;  /* 0x0000888010027816 */ /* 0x004fca00000000ff */
[----:B------:R-:W-:-:S07]  /*3830*/  IMAD R2, R2, R18, RZ ;  /* 0x0000001202027224 */ /* 0x000fce00078e02ff */
.L_x_52:
[----:B------:R-:W-:Y:S05]  /*3840*/  BSYNC B1 ;  /* 0x0000000000017941 */ /* 0x000fea0003800000 */
.L_x_51:
        /* <DEDUP_REMOVED lines=8> */
.L_x_54:
[----:B------:R-:W-:Y:S05]  /*38d0*/  BSYNC B1 ;  /* 0x0000000000017941 */ /* 0x000fea0003800000 */
.L_x_53:
        /* <DEDUP_REMOVED lines=8> */
.L_x_56:
[----:B------:R-:W-:Y:S05]  /*3960*/  BSYNC B1 ;  /* 0x0000000000017941 */ /* 0x000fea0003800000 */
.L_x_55:
        /* <DEDUP_REMOVED lines=8> */
.L_x_58:
[----:B------:R-:W-:Y:S05]  /*39f0*/  BSYNC B1 ;  /* 0x0000000000017941 */ /* 0x000fea0003800000 */
.L_x_57:
        /* <DEDUP_REMOVED lines=12> */
.L_x_60:
[----:B------:R-:W-:Y:S05]  /*3ac0*/  BSYNC B1 ;  /* 0x0000000000017941 */ /* 0x000fea0003800000 */
.L_x_59:
        /* <DEDUP_REMOVED lines=8> */
.L_x_62:
[----:B------:R-:W-:Y:S05]  /*3b50*/  BSYNC B1 ;  /* 0x0000000000017941 */ /* 0x000fea0003800000 */
.L_x_61:
        /* <DEDUP_REMOVED lines=8> */
.L_x_64:
[----:B------:R-:W-:Y:S05]  /*3be0*/  BSYNC B1 ;  /* 0x0000000000017941 */ /* 0x000fea0003800000 */
.L_x_63:
        /* <DEDUP_REMOVED lines=8> */
.L_x_66:
[----:B------:R-:W-:Y:S05]  /*3c70*/  BSYNC B1 ;  /* 0x0000000000017941 */ /* 0x000fea0003800000 */
.L_x_65:
        /* <DEDUP_REMOVED lines=12> */
.L_x_68:
[----:B------:R-:W-:Y:S05]  /*3d40*/  BSYNC B1 ;  /* 0x0000000000017941 */ /* 0x000fea0003800000 */
.L_x_67:
        /* <DEDUP_REMOVED lines=8> */
.L_x_70:
[----:B------:R-:W-:Y:S05]  /*3dd0*/  BSYNC B1 ;  /* 0x0000000000017941 */ /* 0x000fea0003800000 */
.L_x_69:
        /* <DEDUP_REMOVED lines=8> */
.L_x_72:
[----:B------:R-:W-:Y:S05]  /*3e60*/  BSYNC B1 ;  /* 0x0000000000017941 */ /* 0x000fea0003800000 */
.L_x_71:
        /* <DEDUP_REMOVED lines=8> */
.L_x_74:
[----:B------:R-:W-:Y:S05]  /*3ef0*/  BSYNC B1 ;  /* 0x0000000000017941 */ /* 0x000fea0003800000 */
.L_x_73:
        /* <DEDUP_REMOVED lines=12> */
.L_x_76:
[----:B------:R-:W-:Y:S05]  /*3fc0*/  BSYNC B1 ;  /* 0x0000000000017941 */ /* 0x000fea0003800000 */
.L_x_75:
        /* <DEDUP_REMOVED lines=8> */
.L_x_78:
[----:B------:R-:W-:Y:S05]  /*4050*/  BSYNC B1 ;  /* 0x0000000000017941 */ /* 0x000fea0003800000 */
.L_x_77:
        /* <DEDUP_REMOVED lines=8> */
.L_x_80:
[----:B------:R-:W-:Y:S05]  /*40e0*/  BSYNC B1 ;  /* 0x0000000000017941 */ /* 0x000fea0003800000 */
.L_x_79:
        /* <DEDUP_REMOVED lines=8> */
.L_x_82:
[----:B------:R-:W-:Y:S05]  /*4170*/  BSYNC B1 ;  /* 0x0000000000017941 */ /* 0x000fea0003800000 */
.L_x_81:
        /* <DEDUP_REMOVED lines=12> */
.L_x_84:
[----:B------:R-:W-:Y:S05]  /*4240*/  BSYNC B1 ;  /* 0x0000000000017941 */ /* 0x000fea0003800000 */
.L_x_83:
        /* <DEDUP_REMOVED lines=8> */
.L_x_86:
[----:B------:R-:W-:Y:S05]  /*42d0*/  BSYNC B1 ;  /* 0x0000000000017941 */ /* 0x000fea0003800000 */
.L_x_85:
        /* <DEDUP_REMOVED lines=8> */
.L_x_88:
[----:B------:R-:W-:Y:S05]  /*4360*/  BSYNC B1 ;  /* 0x0000000000017941 */ /* 0x000fea0003800000 */
.L_x_87:
        /* <DEDUP_REMOVED lines=8> */
.L_x_90:
[----:B------:R-:W-:Y:S05]  /*43f0*/  BSYNC B1 ;  /* 0x0000000000017941 */ /* 0x000fea0003800000 */
.L_x_89:
        /* <DEDUP_REMOVED lines=12> */
.L_x_92:
[----:B------:R-:W-:Y:S05]  /*44c0*/  BSYNC B1 ;  /* 0x0000000000017941 */ /* 0x000fea0003800000 */
.L_x_91:
        /* <DEDUP_REMOVED lines=8> */
.L_x_94:
[----:B------:R-:W-:Y:S05]  /*4550*/  BSYNC B1 ;  /* 0x0000000000017941 */ /* 0x000fea0003800000 */
.L_x_93:
        /* <DEDUP_REMOVED lines=8> */
.L_x_96:
[----:B------:R-:W-:Y:S05]  /*45e0*/  BSYNC B1 ;  /* 0x0000000000017941 */ /* 0x000fea0003800000 */
.L_x_95:
        /* <DEDUP_REMOVED lines=8> */
.L_x_98:
[----:B------:R-:W-:Y:S05]  /*4670*/  BSYNC B1 ;  /* 0x0000000000017941 */ /* 0x000fea0003800000 */
.L_x_97:
        /* <DEDUP_REMOVED lines=12> */
.L_x_100:
[----:B------:R-:W-:Y:S05]  /*4740*/  BSYNC B1 ;  /* 0x0000000000017941 */ /* 0x000fea0003800000 */
.L_x_99:
        /* <DEDUP_REMOVED lines=8> */
.L_x_102:
[----:B------:R-:W-:Y:S05]  /*47d0*/  BSYNC B1 ;  /* 0x0000000000017941 */ /* 0x000fea0003800000 */
.L_x_101:
        /* <DEDUP_REMOVED lines=8> */
.L_x_104:
[----:B------:R-:W-:Y:S05]  /*4860*/  BSYNC B1 ;  /* 0x0000000000017941 */ /* 0x000fea0003800000 */
.L_x_103:
        /* <DEDUP_REMOVED lines=8> */
.L_x_106:
[----:B------:R-:W-:Y:S05]  /*48f0*/  BSYNC B1 ;  /* 0x0000000000017941 */ /* 0x000fea0003800000 */
.L_x_105:
        /* <DEDUP_REMOVED lines=12> */
.L_x_108:
[----:B------:R-:W-:Y:S05]  /*49c0*/  BSYNC B1 ;  /* 0x0000000000017941 */ /* 0x000fea0003800000 */
.L_x_107:
        /* <DEDUP_REMOVED lines=8> */
.L_x_110:
[----:B------:R-:W-:Y:S05]  /*4a50*/  BSYNC B1 ;  /* 0x0000000000017941 */ /* 0x000fea0003800000 */
.L_x_109:
        /* <DEDUP_REMOVED lines=8> */
.L_x_112:
[----:B------:R-:W-:Y:S05]  /*4ae0*/  BSYNC B1 ;  /* 0x0000000000017941 */ /* 0x000fea0003800000 */
.L_x_111:
        /* <DEDUP_REMOVED lines=8> */
.L_x_114:
[----:B------:R-:W-:Y:S05]  /*4b70*/  BSYNC B1 ;  /* 0x0000000000017941 */ /* 0x000fea0003800000 */
.L_x_113:
        /* <DEDUP_REMOVED lines=12> */
.L_x_116:
[----:B------:R-:W-:Y:S05]  /*4c40*/  BSYNC B1 ;  /* 0x0000000000017941 */ /* 0x000fea0003800000 */
.L_x_115:
        /* <DEDUP_REMOVED lines=8> */
.L_x_118:
[----:B------:R-:W-:Y:S05]  /*4cd0*/  BSYNC B1 ;  /* 0x0000000000017941 */ /* 0x000fea0003800000 */
.L_x_117:
        /* <DEDUP_REMOVED lines=8> */
.L_x_120:
[----:B------:R-:W-:Y:S05]  /*4d60*/  BSYNC B1 ;  /* 0x0000000000017941 */ /* 0x000fea0003800000 */
.L_x_119:
        /* <DEDUP_REMOVED lines=8> */
.L_x_122:
[----:B------:R-:W-:Y:S05]  /*4df0*/  BSYNC B1 ;  /* 0x0000000000017941 */ /* 0x000fea0003800000 */
.L_x_121:
        /* <DEDUP_REMOVED lines=12> */
.L_x_124:
[----:B------:R-:W-:Y:S05]  /*4ec0*/  BSYNC B1 ;  /* 0x0000000000017941 */ /* 0x000fea0003800000 */
.L_x_123:
        /* <DEDUP_REMOVED lines=8> */
.L_x_126:
[----:B------:R-:W-:Y:S05]  /*4f50*/  BSYNC B1 ;  /* 0x0000000000017941 */ /* 0x000fea0003800000 */
.L_x_125:
        /* <DEDUP_REMOVED lines=8> */
.L_x_128:
[----:B------:R-:W-:Y:S05]  /*4fe0*/  BSYNC B1 ;  /* 0x0000000000017941 */ /* 0x000fea0003800000 */
.L_x_127:
        /* <DEDUP_REMOVED lines=8> */
.L_x_130:
[----:B------:R-:W-:Y:S05]  /*5070*/  BSYNC B1 ;  /* 0x0000000000017941 */ /* 0x000fea0003800000 */
.L_x_129:
        /* <DEDUP_REMOVED lines=12> */
.L_x_132:
[----:B------:R-:W-:Y:S05]  /*5140*/  BSYNC B1 ;  /* 0x0000000000017941 */ /* 0x000fea0003800000 */
.L_x_131:
        /* <DEDUP_REMOVED lines=8> */
.L_x_134:
[----:B------:R-:W-:Y:S05]  /*51d0*/  BSYNC B1 ;  /* 0x0000000000017941 */ /* 0x000fea0003800000 */
.L_x_133:
        /* <DEDUP_REMOVED lines=8> */
.L_x_136:
[----:B------:R-:W-:Y:S05]  /*5260*/  BSYNC B1 ;  /* 0x0000000000017941 */ /* 0x000fea0003800000 */
.L_x_135:
        /* <DEDUP_REMOVED lines=8> */
.L_x_138:
[----:B------:R-:W-:Y:S05]  /*52f0*/  BSYNC B1 ;  /* 0x0000000000017941 */ /* 0x000fea0003800000 */
.L_x_137:
        /* <DEDUP_REMOVED lines=12> */
.L_x_140:
[----:B------:R-:W-:Y:S05]  /*53c0*/  BSYNC B1 ;  /* 0x0000000000017941 */ /* 0x000fea0003800000 */
.L_x_139:
        /* <DEDUP_REMOVED lines=8> */
.L_x_142:
[----:B------:R-:W-:Y:S05]  /*5450*/  BSYNC B1 ;  /* 0x0000000000017941 */ /* 0x000fea0003800000 */
.L_x_141:
[----:B-1----:R-:W2:Y:S01]  /*5460*/  LDL.LU R3, [R1+0xd0] ;  /* 0x0000d00001037983 */ /* 0x002ea20000300800 */
[----:B------:R-:W-:Y:S01]  /*5470*/  BSSY B1, `(.L_x_143) ;  /* 0x0000007000017945 */ /* 0x000fe20003800000 */
[----:B--2---:R-:W-:-:S05]  /*5480*/  @!P3 IMAD R3, R3, R17, R2 ;  /* 0x000000110303b224 */ /* 0x004fca00078e0202 */
[----:B------:R1:W-:Y:S01]  /*5490*/  @!P3 STG.E.U8 desc[UR36][R4.64+0x68], R3 ;  /* 0x000068030400b986 */ /* 0x0003e2000c101124 */
[----:B------:R-:W-:Y:S05]  /*54a0*/  @P5 BRA `(.L_x_144) ;  /* 0x00000000000c5947 */ /* 0x000fea0003800000 */
[----:B------:R-:W1:Y:S02]  /*54b0*/  LDG.E.U8 R16, desc[UR36][R14.64+0x69] ;  /* 0x000069240e107981 */ /* 0x000e64000c1e1100 */
[----:B-1----:R-:W-:-:S05]  /*54c0*/  PRMT R3, R16, 0x8880, RZ ;  /* 0x0000888010037816 */ /* 0x002fca00000000ff */
[----:B------:R-:W-:-:S07]  /*54d0*/  IMAD R2, R3, R18, RZ ;  /* 0x0000001203027224 */ /* 0x000fce00078e02ff */
.L_x_144:
[----:B------:R-:W-:Y:S05]  /*54e0*/  BSYNC B1 ;  /* 0x0000000000017941 */ /* 0x000fea0003800000 */
.L_x_143:
        /* <DEDUP_REMOVED lines=8> */
.L_x_146:
[----:B------:R-:W-:Y:S05]  /*5570*/  BSYNC B1 ;  /* 0x0000000000017941 */ /* 0x000fea0003800000 */
.L_x_145:
        /* <DEDUP_REMOVED lines=9> */
[----:B------:R-:W1:Y:S02]  /*5610*/  LDG.E.U8 R16, desc[UR36][R12.64+0x69] ;  /* 0x000069240c107981 */ /* 0x000e64000c1e1100 */
[----:B-1----:R-:W-:-:S05]  /*5620*/  PRMT R3, R16, 0x8880, RZ ;  /* 0x0000888010037816 */ /* 0x002fca00000000ff */
[----:B------:R-:W-:-:S07]  /*5630*/  IMAD R2, R3, R18, RZ ;  /* 0x0000001203027224 */ /* 0x000fce00078e02ff */
.L_x_148:
[----:B------:R-:W-:Y:S05]  /*5640*/  BSYNC B1 ;  /* 0x0000000000017941 */ /* 0x000fea0003800000 */
.L_x_147:
        /* <DEDUP_REMOVED lines=8> */
.L_x_150:
[----:B------:R-:W-:Y:S05]  /*56d0*/  BSYNC B1 ;  /* 0x0000000000017941 */ /* 0x000fea0003800000 */
.L_x_149:
        /* <DEDUP_REMOVED lines=8> */
.L_x_152:
[----:B------:R-:W-:Y:S05]  /*5760*/  BSYNC B1 ;  /* 0x0000000000017941 */ /* 0x000fea0003800000 */
.L_x_151:
        /* <DEDUP_REMOVED lines=8> */
.L_x_154:
[----:B------:R-:W-:Y:S05]  /*57f0*/  BSYNC B1 ;  /* 0x0000000000017941 */ /* 0x000fea0003800000 */
.L_x_153:
        /* <DEDUP_REMOVED lines=12> */
.L_x_156:
[----:B------:R-:W-:Y:S05]  /*58c0*/  BSYNC B1 ;  /* 0x0000000000017941 */ /* 0x000fea0003800000 */
.L_x_155:
        /* <DEDUP_REMOVED lines=8> */
.L_x_158:
[----:B------:R-:W-:Y:S05]  /*5950*/  BSYNC B1 ;  /* 0x0000000000017941 */ /* 0x000fea0003800000 */
.L_x_157:
        /* <DEDUP_REMOVED lines=8> */
.L_x_160:
[----:B------:R-:W-:Y:S05]  /*59e0*/  BSYNC B1 ;  /* 0x0000000000017941 */ /* 0x000fea0003800000 */
.L_x_159:
        /* <DEDUP_REMOVED lines=8> */
.L_x_162:
[----:B------:R-:W-:Y:S05]  /*5a70*/  BSYNC B1 ;  /* 0x0000000000017941 */ /* 0x000fea0003800000 */
.L_x_161:
        /* <DEDUP_REMOVED lines=12> */
.L_x_164:
[----:B------:R-:W-:Y:S05]  /*5b40*/  BSYNC B1 ;  /* 0x0000000000017941 */ /* 0x000fea0003800000 */
.L_x_163:
        /* <DEDUP_REMOVED lines=8> */
.L_x_166:
[----:B------:R-:W-:Y:S05]  /*5bd0*/  BSYNC B1 ;  /* 0x0000000000017941 */ /* 0x000fea0003800000 */
.L_x_165:
        /* <DEDUP_REMOVED lines=8> */
.L_x_168:
[----:B------:R-:W-:Y:S05]  /*5c60*/  BSYNC B1 ;  /* 0x0000000000017941 */ /* 0x000fea0003800000 */
.L_x_167:
        /* <DEDUP_REMOVED lines=8> */
.L_x_170:
[----:B------:R-:W-:Y:S05]  /*5cf0*/  BSYNC B1 ;  /* 0x0000000000017941 */ /* 0x000fea0003800000 */
.L_x_169:
        /* <DEDUP_REMOVED lines=12> */
.L_x_172:
[----:B------:R-:W-:Y:S05]  /*5dc0*/  BSYNC B1 ;  /* 0x0000000000017941 */ /* 0x000fea0003800000 */
.L_x_171:
        /* <DEDUP_REMOVED lines=8> */
.L_x_174:
[----:B------:R-:W-:Y:S05]  /*5e50*/  BSYNC B1 ;  /* 0x0000000000017941 */ /* 0x000fea0003800000 */
.L_x_173:
        /* <DEDUP_REMOVED lines=8> */
.L_x_176:
[----:B------:R-:W-:Y:S05]  /*5ee0*/  BSYNC B1 ;  /* 0x0000000000017941 */ /* 0x000fea0003800000 */
.L_x_175:
        /* <DEDUP_REMOVED lines=8> */
.L_x_178:
[----:B------:R-:W-:Y:S05]  /*5f70*/  BSYNC B1 ;  /* 0x0000000000017941 */ /* 0x000fea0003800000 */
.L_x_177:
        /* <DEDUP_REMOVED lines=12> */
.L_x_180:
[----:B------:R-:W-:Y:S05]  /*6040*/  BSYNC B1 ;  /* 0x0000000000017941 */ /* 0x000fea0003800000 */
.L_x_179:
        /* <DEDUP_REMOVED lines=8> */
.L_x_182:
[----:B------:R-:W-:Y:S05]  /*60d0*/  BSYNC B1 ;  /* 0x0000000000017941 */ /* 0x000fea0003800000 */
.L_x_181:
        /* <DEDUP_REMOVED lines=8> */
.L_x_184:
[----:B------:R-:W-:Y:S05]  /*6160*/  BSYNC B1 ;  /* 0x0000000000017941 */ /* 0x000fea0003800000 */
.L_x_183:
        /* <DEDUP_REMOVED lines=8> */
.L_x_186:
[----:B------:R-:W-:Y:S05]  /*61f0*/  BSYNC B1 ;  /* 0x0000000000017941 */ /* 0x000fea0003800000 */
.L_x_185:
        /* <DEDUP_REMOVED lines=12> */
.L_x_188:
[----:B------:R-:W-:Y:S05]  /*62c0*/  BSYNC B1 ;  /* 0x0000000000017941 */ /* 0x000fea0003800000 */
.L_x_187:
        /* <DEDUP_REMOVED lines=8> */
.L_x_190:
[----:B------:R-:W-:Y:S05]  /*6350*/  BSYNC B1 ;  /* 0x0000000000017941 */ /* 0x000fea0003800000 */
.L_x_189:
        /* <DEDUP_REMOVED lines=8> */
.L_x_192:
[----:B------:R-:W-:Y:S05]  /*63e0*/  BSYNC B1 ;  /* 0x0000000000017941 */ /* 0x000fea0003800000 */
.L_x_191:
        /* <DEDUP_REMOVED lines=8> */
.L_x_194:
[----:B------:R-:W-:Y:S05]  /*6470*/  BSYNC B1 ;  /* 0x0000000000017941 */ /* 0x000fea0003800000 */
.L_x_193:
        /* <DEDUP_REMOVED lines=12> */
.L_x_196:
[----:B------:R-:W-:Y:S05]  /*6540*/  BSYNC B1 ;  /* 0x0000000000017941 */ /* 0x000fea0003800000 */
.L_x_195:
        /* <DEDUP_REMOVED lines=8> */
.L_x_198:
[----:B------:R-:W-:Y:S05]  /*65d0*/  BSYNC B1 ;  /* 0x0000000000017941 */ /* 0x000fea0003800000 */
.L_x_197:
        /* <DEDUP_REMOVED lines=8> */
.L_x_200:
[----:B------:R-:W-:Y:S05]  /*6660*/  BSYNC B1 ;  /* 0x0000000000017941 */ /* 0x000fea0003800000 */
.L_x_199:
        /* <DEDUP_REMOVED lines=8> */
.L_x_202:
[----:B------:R-:W-:Y:S05]  /*66f0*/  BSYNC B1 ;  /* 0x0000000000017941 */ /* 0x000fea0003800000 */
.L_x_201:
        /* <DEDUP_REMOVED lines=12> */
.L_x_204:
[----:B------:R-:W-:Y:S05]  /*67c0*/  BSYNC B1 ;  /* 0x0000000000017941 */ /* 0x000fea0003800000 */
.L_x_203:
        /* <DEDUP_REMOVED lines=8> */
.L_x_206:
[----:B------:R-:W-:Y:S05]  /*6850*/  BSYNC B1 ;  /* 0x0000000000017941 */ /* 0x000fea0003800000 */
.L_x_205:
        /* <DEDUP_REMOVED lines=8> */
.L_x_208:
[----:B------:R-:W-:Y:S05]  /*68e0*/  BSYNC B1 ;  /* 0x0000000000017941 */ /* 0x000fea0003800000 */
.L_x_207:
        /* <DEDUP_REMOVED lines=8> */
.L_x_210:
[----:B------:R-:W-:Y:S05]  /*6970*/  BSYNC B1 ;  /* 0x0000000000017941 */ /* 0x000fea0003800000 */
.L_x_209:
        /* <DEDUP_REMOVED lines=12> */
.L_x_212:
[----:B------:R-:W-:Y:S05]  /*6a40*/  BSYNC B1 ;  /* 0x0000000000017941 */ /* 0x000fea0003800000 */
.L_x_211:
        /* <DEDUP_REMOVED lines=8> */
.L_x_214:
[----:B------:R-:W-:Y:S05]  /*6ad0*/  BSYNC B1 ;  /* 0x0000000000017941 */ /* 0x000fea0003800000 */
.L_x_213:
        /* <DEDUP_REMOVED lines=8> */
.L_x_216:
[----:B------:R-:W-:Y:S05]  /*6b60*/  BSYNC B1 ;  /* 0x0000000000017941 */ /* 0x000fea0003800000 */
.L_x_215:
        /* <DEDUP_REMOVED lines=8> */
.L_x_218:
[----:B------:R-:W-:Y:S05]  /*6bf0*/  BSYNC B1 ;  /* 0x0000000000017941 */ /* 0x000fea0003800000 */
.L_x_217:
        /* <DEDUP_REMOVED lines=12> */
.L_x_220:
[----:B------:R-:W-:Y:S05]  /*6cc0*/  BSYNC B1 ;  /* 0x0000000000017941 */ /* 0x000fea0003800000 */
.L_x_219:
        /* <DEDUP_REMOVED lines=8> */
.L_x_222:
[----:B------:R-:W-:Y:S05]  /*6d50*/  BSYNC B1 ;  /* 0x0000000000017941 */ /* 0x000fea0003800000 */
.L_x_221:
        /* <DEDUP_REMOVED lines=8> */
.L_x_224:
[----:B------:R-:W-:Y:S05]  /*6de0*/  BSYNC B1 ;  /* 0x0000000000017941 */ /* 0x000fea0003800000 */
.L_x_223:
        /* <DEDUP_REMOVED lines=8> */
.L_x_226:
[----:B------:R-:W-:Y:S05]  /*6e70*/  BSYNC B1 ;  /* 0x0000000000017941 */ /* 0x000fea0003800000 */
.L_x_225:
        /* <DEDUP_REMOVED lines=12> */
.L_x_228:
[----:B------:R-:W-:Y:S05]  /*6f40*/  BSYNC B1 ;  /* 0x0000000000017941 */ /* 0x000fea0003800000 */
.L_x_227:
        /* <DEDUP_REMOVED lines=8> */
.L_x_230:
[----:B------:R-:W-:Y:S05]  /*6fd0*/  BSYNC B1 ;  /* 0x0000000000017941 */ /* 0x000fea0003800000 */
.L_x_229:
        /* <DEDUP_REMOVED lines=8> */
.L_x_232:
[----:B------:R-:W-:Y:S05]  /*7060*/  BSYNC B1 ;  /* 0x0000000000017941 */ /* 0x000fea0003800000 */
.L_x_231:
        /* <DEDUP_REMOVED lines=8> */
.L_x_234:
[----:B------:R-:W-:Y:S05]  /*70f0*/  BSYNC B1 ;  /* 0x0000000000017941 */ /* 0x000fea0003800000 */
.L_x_233:
        /* <DEDUP_REMOVED lines=12> */
.L_x_236:
[----:B------:R-:W-:Y:S05]  /*71c0*/  BSYNC B1 ;  /* 0x0000000000017941 */ /* 0x000fea0003800000 */
.L_x_235:
        /* <DEDUP_REMOVED lines=8> */
.L_x_238:
[----:B------:R-:W-:Y:S05]  /*7250*/  BSYNC B1 ;  /* 0x0000000000017941 */ /* 0x000fea0003800000 */
.L_x_237:
        /* <DEDUP_REMOVED lines=8> */
.L_x_240:
[----:B------:R-:W-:Y:S05]  /*72e0*/  BSYNC B1 ;  /* 0x0000000000017941 */ /* 0x000fea0003800000 */
.L_x_239:
        /* <DEDUP_REMOVED lines=8> */
.L_x_242:
[----:B------:R-:W-:Y:S05]  /*7370*/  BSYNC B1 ;  /* 0x0000000000017941 */ /* 0x000fea0003800000 */
.L_x_241:
        /* <DEDUP_REMOVED lines=12> */
.L_x_244:
[----:B------:R-:W-:Y:S05]  /*7440*/  BSYNC B1 ;  /* 0x0000000000017941 */ /* 0x000fea0003800000 */
.L_x_243:
        /* <DEDUP_REMOVED lines=8> */
.L_x_246:
[----:B------:R-:W-:Y:S05]  /*74d0*/  BSYNC B1 ;  /* 0x0000000000017941 */ /* 0x000fea0003800000 */
.L_x_245:
        /* <DEDUP_REMOVED lines=8> */
.L_x_248:
[----:B------:R-:W-:Y:S05]  /*7560*/  BSYNC B1 ;  /* 0x0000000000017941 */ /* 0x000fea0003800000 */
.L_x_247:
        /* <DEDUP_REMOVED lines=8> */
.L_x_250:
[----:B------:R-:W-:Y:S05]  /*75f0*/  BSYNC B1 ;  /* 0x0000000000017941 */ /* 0x000fea0003800000 */
.L_x_249:
        /* <DEDUP_REMOVED lines=12> */
.L_x_252:
[----:B------:R-:W-:Y:S05]  /*76c0*/  BSYNC B1 ;  /* 0x0000000000017941 */ /* 0x000fea0003800000 */
.L_x_251:
        /* <DEDUP_REMOVED lines=8> */
.L_x_254:
[----:B------:R-:W-:Y:S05]  /*7750*/  BSYNC B1 ;  /* 0x0000000000017941 */ /* 0x000fea0003800000 */
.L_x_253:
        /* <DEDUP_REMOVED lines=8> */
.L_x_256:
[----:B------:R-:W-:Y:S05]  /*77e0*/  BSYNC B1 ;  /* 0x0000000000017941 */ /* 0x000fea0003800000 */
.L_x_255:
        /* <DEDUP_REMOVED lines=8> */
.L_x_258:
[----:B------:R-:W-:Y:S05]  /*7870*/  BSYNC B1 ;  /* 0x0000000000017941 */ /* 0x000fea0003800000 */
.L_x_257:
        /* <DEDUP_REMOVED lines=12> */
.L_x_260:
[----:B------:R-:W-:Y:S05]  /*7940*/  BSYNC B1 ;  /* 0x0000000000017941 */ /* 0x000fea0003800000 */
.L_x_259:
        /* <DEDUP_REMOVED lines=8> */
.L_x_262:
[----:B------:R-:W-:Y:S05]  /*79d0*/  BSYNC B1 ;  /* 0x0000000000017941 */ /* 0x000fea0003800000 */
.L_x_261:
        /* <DEDUP_REMOVED lines=8> */
.L_x_264:
[----:B------:R-:W-:Y:S05]  /*7a60*/  BSYNC B1 ;  /* 0x0000000000017941 */ /* 0x000fea0003800000 */
.L_x_263:
        /* <DEDUP_REMOVED lines=8> */
.L_x_266:
[----:B------:R-:W-:Y:S05]  /*7af0*/  BSYNC B1 ;  /* 0x0000000000017941 */ /* 0x000fea0003800000 */
.L_x_265:
        /* <DEDUP_REMOVED lines=12> */
.L_x_268:
[----:B------:R-:W-:Y:S05]  /*7bc0*/  BSYNC B1 ;  /* 0x0000000000017941 */ /* 0x000fea0003800000 */
.L_x_267:
        /* <DEDUP_REMOVED lines=8> */
.L_x_270:
[----:B------:R-:W-:Y:S05]  /*7c50*/  BSYNC B1 ;  /* 0x0000000000017941 */ /* 0x000fea0003800000 */
.L_x_269:
        /* <DEDUP_REMOVED lines=8> */
.L_x_272:
[----:B------:R-:W-:Y:S05]  /*7ce0*/  BSYNC B1 ;  /* 0x0000000000017941 */ /* 0x000fea0003800000 */
.L_x_271:
        /* <DEDUP_REMOVED lines=8> */
.L_x_274:
[----:B------:R-:W-:Y:S05]  /*7d70*/  BSYNC B1 ;  /* 0x0000000000017941 */ /* 0x000fea0003800000 */
.L_x_273:
        /* <DEDUP_REMOVED lines=12> */
.L_x_276:
[----:B------:R-:W-:Y:S05]  /*7e40*/  BSYNC B1 ;  /* 0x0000000000017941 */ /* 0x000fea0003800000 */
.L_x_275:
        /* <DEDUP_REMOVED lines=8> */
.L_x_278:
[----:B------:R-:W-:Y:S05]  /*7ed0*/  BSYNC B1 ;  /* 0x0000000000017941 */ /* 0x000fea0003800000 */
.L_x_277:
        /* <DEDUP_REMOVED lines=8> */
.L_x_280:
[----:B------:R-:W-:Y:S05]  /*7f60*/  BSYNC B1 ;  /* 0x0000000000017941 */ /* 0x000fea0003800000 */
.L_x_279:
        /* <DEDUP_REMOVED lines=8> */
.L_x_282:
[----:B------:R-:W-:Y:S05]  /*7ff0*/  BSYNC B1 ;  /* 0x0000000000017941 */ /* 0x000fea0003800000 */
.L_x_281:
[----:B-1----:R-:W2:Y:S01]  /*8000*/  LDL.LU R3, [R1+0x1e8] ;  /* 0x0001e80001037983 */ /* 0x002ea20000300800 */
[----:B------:R-:W-:Y:S01]  /*8010*/  ISETP.LT.OR P3, PT, R0, 0xf2, !P0 ;  /* 0x000000f20000780c */ /* 0x000fe20004761670 */
[----:B------:R-:W-:Y:S01]  /*8020*/  BSSY B1, `(.L_x_283) ;  /* 0x000000b000017945 */ /* 0x000fe20003800000 */
[----:B------:R-:W-:Y:S02]  /*8030*/  IADD3 R161, P4, R160, 0x80, RZ ;  /* 0x00000080a0a17810 */ /* 0x000fe40007f9e0ff */
[----:B------:R-:W-:Y:S01]  /*8040*/  ISETP.LT.OR P5, PT, R0, 0xf9, !P0 ;  /* 0x000000f90000780c */ /* 0x000fe200047a1670 */
[----:B--2---:R-:W-:-:S05]  /*8050*/  @!P2 IMAD R3, R3, R17, R2 ;  /* 0x000000110303a224 */ /* 0x004fca00078e0202 */
[----:B------:R1:W-:Y:S01]  /*8060*/  @!P2 STG.E.U8 desc[UR36][R10.64+0xf0], R3 ;  /* 0x0000f0030a00a986 */ /* 0x0003e2000c101124 */
[C---:B------:R-:W-:Y:S02]  /*8070*/  ISETP.LT.OR P2, PT, R0.reuse, 0xf9, !P1 ;  /* 0x000000f90000780c */ /* 0x040fe40004f41670 */
[----:B------:R-:W-:Y:S01]  /*8080*/  ISETP.LT.OR P1, PT, R0, 0xfa, !P1 ;  /* 0x000000fa0000780c */ /* 0x000fe20004f21670 */
[----:B------:R-:W-:-:S12]  /*8090*/  @P3 BRA `(.L_x_284) ;  /* 0x00000000000c3947 */ /* 0x000fd80003800000 */
[----:B------:R-:W1:Y:S02]  /*80a0*/  LDG.E.U8 R16, desc[UR36][R12.64+0xf1] ;  /* 0x0000f1240c107981 */ /* 0x000e64000c1e1100 */
[----:B-1----:R-:W-:-:S05]  /*80b0*/  PRMT R3, R16, 0x8880, RZ ;  /* 0x0000888010037816 */ /* 0x002fca00000000ff */
[----:B------:R-:W-:-:S07]  /*80c0*/  IMAD R2, R3, R18, RZ ;  /* 0x0000001203027224 */ /* 0x000fce00078e02ff */
.L_x_284:
[----:B------:R-:W-:Y:S05]  /*80d0*/  BSYNC B1 ;  /* 0x0000000000017941 */ /* 0x000fea0003800000 */
.L_x_283:
        /* <DEDUP_REMOVED lines=8> */
.L_x_286:
[----:B------:R-:W-:Y:S05]  /*8160*/  BSYNC B1 ;  /* 0x0000000000017941 */ /* 0x000fea0003800000 */
.L_x_285:
        /* <DEDUP_REMOVED lines=8> */
.L_x_288:
[----:B------:R-:W-:Y:S05]  /*81f0*/  BSYNC B1 ;  /* 0x0000000000017941 */ /* 0x000fea0003800000 */
.L_x_287:
[----:B-1----:R-:W2:Y:S01]  /*8200*/  LDL.LU R3, [R1+0x1f4] ;  /* 0x0001f40001037983 */ /* 0x002ea20000300800 */
[----:B0-----:R-:W-:Y:S01]  /*8210*/  IMAD.X R15, RZ, RZ, UR9, P4 ;  /* 0x00000009ff0f7e24 */ /* 0x001fe2000a0e06ff */
[----:B------:R-:W-:Y:S01]  /*8220*/  BSSY B1, `(.L_x_289) ;  /* 0x0000009000017945 */ /* 0x000fe20003800000 */
[----:B------:R-:W-:Y:S02]  /*8230*/  ISETP.LT.OR P0, PT, R0, 0xfa, !P0 ;  /* 0x000000fa0000780c */ /* 0x000fe40004701670 */
[----:B------:R-:W-:Y:S02]  /*8240*/  IMAD R14, R15, R20, RZ ;  /* 0x000000140f0e7224 */ /* 0x000fe400078e02ff */
[----:B--2---:R-:W-:-:S05]  /*8250*/  @!P1 IMAD R3, R3, R17, R2 ;  /* 0x0000001103039224 */ /* 0x004fca00078e0202 */
[----:B------:R0:W-:Y:S01]  /*8260*/  @!P1 STG.E.U8 desc[UR36][R4.64+0xf9], R3 ;  /* 0x0000f90304009986 */ /* 0x0001e2000c101124 */
[----:B------:R-:W-:Y:S05]  /*8270*/  @P5 BRA `(.L_x_290) ;  /* 0x00000000000c5947 */ /* 0x000fea0003800000 */
[----:B------:R-:W0:Y:S02]  /*8280*/  LDG.E.U8 R16, desc[UR36][R12.64+0xf8] ;  /* 0x0000f8240c107981 */ /* 0x000e24000c1e1100 */
[----:B0-----:R-:W-:-:S05]  /*8290*/  PRMT R3, R16, 0x8880, RZ ;  /* 0x0000888010037816 */ /* 0x001fca00000000ff */
[----:B------:R-:W-:-:S07]  /*82a0*/  IMAD R2, R3, R18, RZ ;  /* 0x0000001203027224 */ /* 0x000fce00078e02ff */
.L_x_290:
[----:B------:R-:W-:Y:S05]  /*82b0*/  BSYNC B1 ;  /* 0x0000000000017941 */ /* 0x000fea0003800000 */
.L_x_289:
[----:B0-----:R-:W2:Y:S01]  /*82c0*/  LDL.LU R3, [R1+0x1f8] ;  /* 0x0001f80001037983 */ /* 0x001ea20000300800 */
[----:B------:R-:W-:Y:S01]  /*82d0*/  BSSY B1, `(.L_x_291) ;  /* 0x000000a000017945 */ /* 0x000fe20003800000 */
[C---:B------:R-:W-:Y:S02]  /*82e0*/  IMAD R15, R161.reuse, R21, R14 ;  /* 0x00000015a10f7224 */ /* 0x040fe400078e020e */
[----:B------:R-:W-:-:S04]  /*82f0*/  IMAD.WIDE.U32 R158, R161, R20, R158 ;  /* 0x00000014a19e7225 */ /* 0x000fc800078e009e */
[----:B------:R-:W-:-:S04]  /*8300*/  IMAD.WIDE.U32 R20, R161, R20, R152 ;  /* 0x00000014a1147225 */ /* 0x000fc800078e0098 */
[----:B--2---:R-:W-:-:S05]  /*8310*/  @!P5 IMAD R3, R3, R17, R2 ;  /* 0x000000110303d224 */ /* 0x004fca00078e0202 */
[----:B------:R0:W-:Y:S01]  /*8320*/  @!P5 STG.E.U8 desc[UR36][R10.64+0xf8], R3 ;  /* 0x0000f8030a00d986 */ /* 0x0001e2000c101124 */
[----:B------:R-:W-:Y:S05]  /*8330*/  @P0 BRA `(.L_x_292) ;  /* 0x00000000000c0947 */ /* 0x000fea0003800000 */
[----:B------:R-:W0:Y:S02]  /*8340*/  LDG.E.U8 R16, desc[UR36][R12.64+0xf9] ;  /* 0x0000f9240c107981 */ /* 0x000e24000c1e1100 */
[----:B0-----:R-:W-:-:S05]  /*8350*/  PRMT R3, R16, 0x8880, RZ ;  /* 0x0000888010037816 */ /* 0x001fca00000000ff */
[----:B------:R-:W-:-:S07]  /*8360*/  IMAD R2, R3, R18, RZ ;  /* 0x0000001203027224 */ /* 0x000fce00078e02ff */
.L_x_292:
[----:B------:R-:W-:Y:S05]  /*8370*/  BSYNC B1 ;  /* 0x0000000000017941 */ /* 0x000fea0003800000 */
.L_x_291:
[----:B0-----:R-:W2:Y:S01]  /*8380*/  LDL.LU R3, [R1+0x1fc] ;  /* 0x0001fc0001037983 */ /* 0x001ea20000300800 */
[----:B------:R-:W-:Y:S01]  /*8390*/  ISETP.GE.AND P2, PT, R154, 0x81, PT ;  /* 0x000000819a00780c */ /* 0x000fe20003f46270 */
[----:B------:R-:W-:Y:S01]  /*83a0*/  BSSY B1, `(.L_x_293) ;  /* 0x000000d000017945 */ /* 0x000fe20003800000 */
[-C--:B------:R-:W-:Y:S02]  /*83b0*/  IADD3 R4, P5, R20, R22.reuse, RZ ;  /* 0x0000001614047210 */ /* 0x080fe40007fbe0ff */
[----:B------:R-:W-:Y:S02]  /*83c0*/  ISETP.GE.AND P1, PT, R154, 0x89, PT ;  /* 0x000000899a00780c */ /* 0x000fe40003f26270 */
[----:B------:R-:W-:Y:S02]  /*83d0*/  IADD3.X R5, R23, R21, R15, P5, !PT ;  /* 0x0000001517057210 */ /* 0x000fe40002ffe40f */
[----:B------:R-:W-:Y:S02]  /*83e0*/  IADD3 R22, P4, P3, R156, R22, R158 ;  /* 0x000000169c167210 */ /* 0x000fe40007b9e09e */
[----:B------:R-:W-:Y:S01]  /*83f0*/  ISETP.LT.OR P5, PT, R0, 0x2, !P2 ;  /* 0x000000020000780c */ /* 0x000fe200057a1670 */
[----:B--2---:R-:W-:-:S05]  /*8400*/  @!P0 IMAD R3, R3, R17, R2 ;  /* 0x0000001103038224 */ /* 0x004fca00078e0202 */
[----:B------:R0:W-:Y:S01]  /*8410*/  @!P0 STG.E.U8 desc[UR36][R10.64+0xf9], R3 ;  /* 0x0000f9030a008986 */ /* 0x0001e2000c101124 */
[----:B------:R-:W-:-:S13]  /*8420*/  ISETP.LT.OR P0, PT, R0, 0x1, !P2 ;  /* 0x000000010000780c */ /* 0x000fda0005701670 */
[----:B0-----:R-:W-:Y:S05]  /*8430*/  @P0 BRA `(.L_x_294) ;  /* 0x00000000000c0947 */ /* 0x001fea0003800000 */
[----:B------:R-:W2:Y:S02]  /*8440*/  LDG.E.U8 R16, desc[UR36][R4.64] ;  /* 0x0000002404107981 */ /* 0x000ea4000c1e1100 */
[----:B--2---:R-:W-:-:S05]  /*8450*/  PRMT R3, R16, 0x8880, RZ ;  /* 0x0000888010037816 */ /* 0x004fca00000000ff */
[----:B------:R-:W-:-:S07]  /*8460*/  IMAD R2, R3, R18, RZ ;  /* 0x0000001203027224 */ /* 0x000fce00078e02ff */
.L_x_294:
[----:B------:R-:W-:Y:S05]  /*8470*/  BSYNC B1 ;  /* 0x0000000000017941 */ /* 0x000fea0003800000 */
.L_x_293:
[----:B------:R-:W-:Y:S01]  /*8480*/  @!P0 IMAD R3, R24, R17, R2 ;  /* 0x0000001118038224 */ /* 0x000fe200078e0202 */
[----:B------:R-:W-:Y:S01]  /*8490*/  BSSY B1, `(.L_x_295) ;  /* 0x0000007000017945 */ /* 0x000fe20003800000 */
[----:B------:R-:W-:-:S03]  /*84a0*/  IMAD.IADD R158, R15, 0x1, R159 ;  /* 0x000000010f9e7824 */ /* 0x000fc600078e029f */
[----:B------:R0:W-:Y:S01]  /*84b0*/  @!P0 STG.E.U8 desc[UR36][R6.64], R3 ;  /* 0x0000000306008986 */ /* 0x0001e2000c101124 */
[----:B------:R-:W-:Y:S05]  /*84c0*/  @P5 BRA `(.L_x_296) ;  /* 0x00000000000c5947 */ /* 0x000fea0003800000 */
[----:B------:R-:W0:Y:S02]  /*84d0*/  LDG.E.U8 R16, desc[UR36][R4.64+0x1] ;  /* 0x0000012404107981 */ /* 0x000e24000c1e1100 */
[----:B0-----:R-:W-:-:S05]  /*84e0*/  PRMT R3, R16, 0x8880, RZ ;  /* 0x0000888010037816 */ /* 0x001fca00000000ff */
[----:B------:R-:W-:-:S07]  /*84f0*/  IMAD R2, R3, R18, RZ ;  /* 0x0000001203027224 */ /* 0x000fce00078e02ff */
.L_x_296:
[----:B------:R-:W-:Y:S05]  /*8500*/  BSYNC B1 ;  /* 0x0000000000017941 */ /* 0x000fea0003800000 */
.L_x_295:
[C---:B------:R-:W-:Y:S01]  /*8510*/  ISETP.LT.OR P0, PT, R0.reuse, 0x1, !P1 ;  /* 0x000000010000780c */ /* 0x040fe20004f01670 */
[----:B------:R-:W-:Y:S01]  /*8520*/  @!P5 IMAD R25, R25, R17, R2 ;  /* 0x000000111919d224 */ /* 0x000fe200078e0202 */
[----:B------:R-:W-:Y:S01]  /*8530*/  BSSY B1, `(.L_x_297) ;  /* 0x000000a000017945 */ /* 0x000fe20003800000 */
[----:B------:R-:W-:Y:S02]  /*8540*/  IADD3.X R23, R153, R23, R158, P4, P3 ;  /* 0x0000001799177210 */ /* 0x000fe400027e649e */
[C---:B------:R-:W-:Y:S01]  /*8550*/  ISETP.LT.OR P4, PT, R0.reuse, 0x2, !P1 ;  /* 0x000000020000780c */ /* 0x040fe20004f81670 */
[----:B------:R1:W-:Y:S01]  /*8560*/  @!P5 STG.E.U8 desc[UR36][R6.64+0x1], R25 ;  /* 0x000001190600d986 */ /* 0x0003e2000c101124 */
[C---:B------:R-:W-:Y:S02]  /*8570*/  ISETP.LT.OR P5, PT, R0.reuse, 0x9, !P2 ;  /* 0x000000090000780c */ /* 0x040fe400057a1670 */
[----:B------:R-:W-:-:S04]  /*8580*/  ISETP.LT.OR P3, PT, R0, 0xa, !P2 ;  /* 0x0000000a0000780c */ /* 0x000fc80005761670 */
[----:B------:R-:W-:Y:S09]  /*8590*/  @P0 BRA `(.L_x_298) ;  /* 0x00000000000c0947 */ /* 0x000ff20003800000 */
[----:B------:R-:W0:Y:S02]  /*85a0*/  LDG.E.U8 R16, desc[UR36][R22.64] ;  /* 0x0000002416107981 */ /* 0x000e24000c1e1100 */
[----:B0-----:R-:W-:-:S05]  /*85b0*/  PRMT R3, R16, 0x8880, RZ ;  /* 0x0000888010037816 */ /* 0x001fca00000000ff */
[----:B------:R-:W-:-:S07]  /*85c0*/  IMAD R2, R3, R18, RZ ;  /* 0x0000001203027224 */ /* 0x000fce00078e02ff */
.L_x_298:
[----:B------:R-:W-:Y:S05]  /*85d0*/  BSYNC B1 ;  /* 0x0000000000017941 */ /* 0x000fea0003800000 */
.L_x_297:
[----:B0-----:R-:W-:Y:S01]  /*85e0*/  @!P0 IMAD R3, R26, R17, R2 ;  /* 0x000000111a038224 */ /* 0x001fe200078e0202 */
[----:B------:R-:W-:Y:S04]  /*85f0*/  BSSY B1, `(.L_x_299) ;  /* 0x0000006000017945 */ /* 0x000fe80003800000 */
[----:B------:R0:W-:Y:S01]  /*8600*/  @!P0 STG.E.U8 desc[UR36][R8.64], R3 ;  /* 0x0000000308008986 */ /* 0x0001e2000c101124 */
[----:B------:R-:W-:Y:S05]  /*8610*/  @P4 BRA `(.L_x_300) ;  /* 0x00000000000c4947 */ /* 0x000fea0003800000 */
[----:B------:R-:W0:Y:S02]  /*8620*/  LDG.E.U8 R16, desc[UR36][R22.64+0x1] ;  /* 0x0000012416107981 */ /* 0x000e24000c1e1100 */
[----:B0-----:R-:W-:-:S05]  /*8630*/  PRMT R3, R16, 0x8880, RZ ;  /* 0x0000888010037816 */ /* 0x001fca00000000ff */
[----:B------:R-:W-:-:S07]  /*8640*/  IMAD R2, R3, R18, RZ ;  /* 0x0000001203027224 */ /* 0x000fce00078e02ff */
.L_x_300:
[----:B------:R-:W-:Y:S05]  /*8650*/  BSYNC B1 ;  /* 0x0000000000017941 */ /* 0x000fea0003800000 */
.L_x_299:
[----:B------:R-:W-:Y:S01]  /*8660*/  @!P4 IMAD R27, R27, R17, R2 ;  /* 0x000000111b1bc224 */ /* 0x000fe200078e0202 */
[----:B------:R-:W-:Y:S04]  /*8670*/  BSSY B1, `(.L_x_301) ;  /* 0x0000006000017945 */ /* 0x000fe80003800000 */
[----:B------:R2:W-:Y:S01]  /*8680*/  @!P4 STG.E.U8 desc[UR36][R8.64+0x1], R27 ;  /* 0x0000011b0800c986 */ /* 0x0005e2000c101124 */
[----:B------:R-:W-:Y:S05]  /*8690*/  @P5 BRA `(.L_x_302) ;  /* 0x00000000000c5947 */ /* 0x000fea0003800000 */
[----:B------:R-:W0:Y:S02]  /*86a0*/  LDG.E.U8 R16, desc[UR36][R4.64+0x8] ;  /* 0x0000082404107981 */ /* 0x000e24000c1e1100 */
[----:B0-----:R-:W-:-:S05]  /*86b0*/  PRMT R3, R16, 0x8880, RZ ;  /* 0x0000888010037816 */ /* 0x001fca00000000ff */
[----:B------:R-:W-:-:S07]  /*86c0*/  IMAD R2, R3, R18, RZ ;  /* 0x0000001203027224 */ /* 0x000fce00078e02ff */
.L_x_302:
[----:B------:R-:W-:Y:S05]  /*86d0*/  BSYNC B1 ;  /* 0x0000000000017941 */ /* 0x000fea0003800000 */
.L_x_301:
[----:B0-----:R-:W-:Y:S01]  /*86e0*/  @!P5 IMAD R3, R28, R17, R2 ;  /* 0x000000111c03d224 */ /* 0x001fe200078e0202 */
[----:B------:R-:W-:Y:S04]  /*86f0*/  BSSY B1, `(.L_x_303) ;  /* 0x0000006000017945 */ /* 0x000fe80003800000 */
[----:B------:R0:W-:Y:S01]  /*8700*/  @!P5 STG.E.U8 desc[UR36][R6.64+0x8], R3 ;  /* 0x000008030600d986 */ /* 0x0001e2000c101124 */
[----:B------:R-:W-:Y:S05]  /*8710*/  @P3 BRA `(.L_x_304) ;  /* 0x00000000000c3947 */ /* 0x000fea0003800000 */
[----:B------:R-:W0:Y:S02]  /*8720*/  LDG.E.U8 R16, desc[UR36][R4.64+0x9] ;  /* 0x0000092404107981 */ /* 0x000e24000c1e1100 */
[----:B0-----:R-:W-:-:S05]  /*8730*/  PRMT R3, R16, 0x8880, RZ ;  /* 0x0000888010037816 */ /* 0x001fca00000000ff */
[----:B------:R-:W-:-:S07]  /*8740*/  IMAD R2, R3, R18, RZ ;  /* 0x0000001203027224 */ /* 0x000fce00078e02ff */
.L_x_304:
[----:B------:R-:W-:Y:S05]  /*8750*/  BSYNC B1 ;  /* 0x0000000000017941 */ /* 0x000fea0003800000 */
.L_x_303:
[C---:B------:R-:W-:Y:S01]  /*8760*/  ISETP.LT.OR P5, PT, R0.reuse, 0x9, !P1 ;  /* 0x000000090000780c */ /* 0x040fe20004fa1670 */
[----:B------:R-:W-:Y:S01]  /*8770*/  @!P3 IMAD R29, R29, R17, R2 ;  /* 0x000000111d1db224 */ /* 0x000fe200078e0202 */
[----:B------:R-:W-:Y:S01]  /*8780*/  BSSY B1, `(.L_x_305) ;  /* 0x0000009000017945 */ /* 0x000fe20003800000 */
[C---:B------:R-:W-:Y:S02]  /*8790*/  ISETP.LT.OR P4, PT, R0.reuse, 0xa, !P1 ;  /* 0x0000000a0000780c */ /* 0x040fe40004f81670 */
[C---:B------:R-:W-:Y:S01]  /*87a0*/  ISETP.LT.OR P0, PT, R0.reuse, 0x12, !P2 ;  /* 0x000000120000780c */ /* 0x040fe20005701670 */
[----:B------:R3:W-:Y:S01]  /*87b0*/  @!P3 STG.E.U8 desc[UR36][R6.64+0x9], R29 ;  /* 0x0000091d0600b986 */ /* 0x0007e2000c101124 */
[----:B------:R-:W-:-:S06]  /*87c0*/  ISETP.LT.OR P3, PT, R0, 0x11, !P2 ;  /* 0x000000110000780c */ /* 0x000fcc0005761670 */
[----:B------:R-:W-:Y:S07]  /*87d0*/  @P5 BRA `(.L_x_306) ;  /* 0x00000000000c5947 */ /* 0x000fee0003800000 */
[----:B------:R-:W0:Y:S02]  /*87e0*/  LDG.E.U8 R16, desc[UR36][R22.64+0x8] ;  /* 0x0000082416107981 */ /* 0x000e24000c1e1100 */
[----:B0-----:R-:W-:-:S05]  /*87f0*/  PRMT R3, R16, 0x8880, RZ ;  /* 0x0000888010037816 */ /* 0x001fca00000000ff */
[----:B------:R-:W-:-:S07]  /*8800*/  IMAD R2, R3, R18, RZ ;  /* 0x0000001203027224 */ /* 0x000fce00078e02ff */
.L_x_306:
[----:B------:R-:W-:Y:S05]  /*8810*/  BSYNC B1 ;  /* 0x0000000000017941 */ /* 0x000fea0003800000 */
.L_x_305:
[----:B0-----:R-:W-:Y:S01]  /*8820*/  @!P5 IMAD R3, R30, R17, R2 ;  /* 0x000000111e03d224 */ /* 0x001fe200078e0202 */
[----:B------:R-:W-:Y:S04]  /*8830*/  BSSY B1, `(.L_x_307) ;  /* 0x0000006000017945 */ /* 0x000fe80003800000 */
[----:B------:R0:W-:Y:S01]  /*8840*/  @!P5 STG.E.U8 desc[UR36][R8.64+0x8], R3 ;  /* 0x000008030800d986 */ /* 0x0001e2000c101124 */
[----:B------:R-:W-:Y:S05]  /*8850*/  @P4 BRA `(.L_x_308) ;  /* 0x00000000000c4947 */ /* 0x000fea0003800000 */
[----:B------:R-:W0:Y:S02]  /*8860*/  LDG.E.U8 R16, desc[UR36][R22.64+0x9] ;  /* 0x0000092416107981 */ /* 0x000e24000c1e1100 */
[----:B0-----:R-:W-:-:S05]  /*8870*/  PRMT R3, R16, 0x8880, RZ ;  /* 0x0000888010037816 */ /* 0x001fca00000000ff */
[----:B------:R-:W-:-:S07]  /*8880*/  IMAD R2, R3, R18, RZ ;  /* 0x0000001203027224 */ /* 0x000fce00078e02ff */
.L_x_308:
[----:B------:R-:W-:Y:S05]  /*8890*/  BSYNC B1 ;  /* 0x0000000000017941 */ /* 0x000fea0003800000 */
.L_x_307:
[----:B------:R-:W-:Y:S01]  /*88a0*/  @!P4 IMAD R31, R31, R17, R2 ;  /* 0x000000111f1fc224 */ /* 0x000fe200078e0202 */
[----:B------:R-:W-:Y:S04]  /*88b0*/  BSSY B1, `(.L_x_309) ;  /* 0x0000006000017945 */ /* 0x000fe80003800000 */
[----:B------:R4:W-:Y:S01]  /*88c0*/  @!P4 STG.E.U8 desc[UR36][R8.64+0x9], R31 ;  /* 0x0000091f0800c986 */ /* 0x0009e2000c101124 */
[----:B------:R-:W-:Y:S05]  /*88d0*/  @P3 BRA `(.L_x_310) ;  /* 0x00000000000c3947 */ /* 0x000fea0003800000 */
[----:B------:R-:W0:Y:S02]  /*88e0*/  LDG.E.U8 R16, desc[UR36][R4.64+0x10] ;  /* 0x0000102404107981 */ /* 0x000e24000c1e1100 */
[----:B0-----:R-:W-:-:S05]  /*88f0*/  PRMT R3, R16, 0x8880, RZ ;  /* 0x0000888010037816 */ /* 0x001fca00000000ff */
[----:B------:R-:W-:-:S07]  /*8900*/  IMAD R2, R3, R18, RZ ;  /* 0x0000001203027224 */ /* 0x000fce00078e02ff */
.L_x_310:
[----:B------:R-:W-:Y:S05]  /*8910*/  BSYNC B1 ;  /* 0x0000000000017941 */ /* 0x000fea0003800000 */
.L_x_309:
[----:B0-----:R-:W-:Y:S01]  /*8920*/  @!P3 IMAD R3, R32, R17, R2 ;  /* 0x000000112003b224 */ /* 0x001fe200078e0202 */
[----:B------:R-:W-:Y:S04]  /*8930*/  BSSY B1, `(.L_x_311) ;  /* 0x0000006000017945 */ /* 0x000fe80003800000 */
[----:B------:R0:W-:Y:S01]  /*8940*/  @!P3 STG.E.U8 desc[UR36][R6.64+0x10], R3 ;  /* 0x000010030600b986 */ /* 0x0001e2000c101124 */
[----:B------:R-:W-:Y:S05]  /*8950*/  @P0 BRA `(.L_x_312) ;  /* 0x00000000000c0947 */ /* 0x000fea0003800000 */
[----:B------:R-:W0:Y:S02]  /*8960*/  LDG.E.U8 R16, desc[UR36][R4.64+0x11] ;  /* 0x0000112404107981 */ /* 0x000e24000c1e1100 */
[----:B0-----:R-:W-:-:S05]  /*8970*/  PRMT R3, R16, 0x8880, RZ ;  /* 0x0000888010037816 */ /* 0x001fca00000000ff */
[----:B------:R-:W-:-:S07]  /*8980*/  IMAD R2, R3, R18, RZ ;  /* 0x0000001203027224 */ /* 0x000fce00078e02ff */
.L_x_312:
[----:B------:R-:W-:Y:S05]  /*8990*/  BSYNC B1 ;  /* 0x0000000000017941 */ /* 0x000fea0003800000 */
.L_x_311:
        /* <DEDUP_REMOVED lines=11> */
.L_x_314:
[----:B------:R-:W-:Y:S05]  /*8a50*/  BSYNC B1 ;  /* 0x0000000000017941 */ /* 0x000fea0003800000 */
.L_x_313:
[----:B0-----:R-:W-:Y:S01]  /*8a60*/  @!P4 IMAD R3, R34, R17, R2 ;  /* 0x000000112203c224 */ /* 0x001fe200078e0202 */
[----:B------:R-:W-:Y:S04]  /*8a70*/  BSSY B1, `(.L_x_315) ;  /* 0x0000006000017945 */ /* 0x000fe80003800000 */
[----:B------:R0:W-:Y:S01]  /*8a80*/  @!P4 STG.E.U8 desc[UR36][R8.64+0x10], R3 ;  /* 0x000010030800c986 */ /* 0x0001e2000c101124 */
[----:B------:R-:W-:Y:S05]  /*8a90*/  @P3 BRA `(.L_x_316) ;  /* 0x00000000000c3947 */ /* 0x000fea0003800000 */
[----:B------:R-:W0:Y:S02]  /*8aa0*/  LDG.E.U8 R16, desc[UR36][R22.64+0x11] ;  /* 0x0000112416107981 */ /* 0x000e24000c1e1100 */
[----:B0-----:R-:W-:-:S05]  /*8ab0*/  PRMT R3, R16, 0x8880, RZ ;  /* 0x0000888010037816 */ /* 0x001fca00000000ff */
[----:B------:R-:W-:-:S07]  /*8ac0*/  IMAD R2, R3, R18, RZ ;  /* 0x0000001203027224 */ /* 0x000fce00078e02ff */
.L_x_316:
[----:B------:R-:W-:Y:S05]  /*8ad0*/  BSYNC B1 ;  /* 0x0000000000017941 */ /* 0x000fea0003800000 */
.L_x_315:
[----:B------:R-:W-:Y:S01]  /*8ae0*/  @!P3 IMAD R35, R35, R17, R2 ;  /* 0x000000112323b224 */ /* 0x000fe200078e0202 */
[----:B------:R-:W-:Y:S04]  /*8af0*/  BSSY B1, `(.L_x_317) ;  /* 0x0000006000017945 */ /* 0x000fe80003800000 */
[----:B------:R0:W-:Y:S01]  /*8b00*/  @!P3 STG.E.U8 desc[UR36][R8.64+0x11], R35 ;  /* 0x000011230800b986 */ /* 0x0001e2000c101124 */
[----:B------:R-:W-:Y:S05]  /*8b10*/  @P5 BRA `(.L_x_318) ;  /* 0x00000000000c5947 */ /* 0x000fea0003800000 */
[----:B------:R-:W0:Y:S02]  /*8b20*/  LDG.E.U8 R16, desc[UR36][R4.64+0x18] ;  /* 0x0000182404107981 */ /* 0x000e24000c1e1100 */
[----:B0-----:R-:W-:-:S05]  /*8b30*/  PRMT R3, R16, 0x8880, RZ ;  /* 0x0000888010037816 */ /* 0x001fca00000000ff */
[----:B------:R-:W-:-:S07]  /*8b40*/  IMAD R2, R3, R18, RZ ;  /* 0x0000001203027224 */ /* 0x000fce00078e02ff */
.L_x_318:
[----:B------:R-:W-:Y:S05]  /*8b50*/  BSYNC B1 ;  /* 0x0000000000017941 */ /* 0x000fea0003800000 */
.L_x_317:
[----:B0-----:R-:W-:Y:S01]  /*8b60*/  @!P5 IMAD R3, R36, R17, R2 ;  /* 0x000000112403d224 */ /* 0x001fe200078e0202 */
[----:B------:R-:W-:Y:S04]  /*8b70*/  BSSY B1, `(.L_x_319) ;  /* 0x0000006000017945 */ /* 0x000fe80003800000 */
[----:B------:R0:W-:Y:S01]  /*8b80*/  @!P5 STG.E.U8 desc[UR36][R6.64+0x18], R3 ;  /* 0x000018030600d986 */ /* 0x0001e2000c101124 */
[----:B------:R-:W-:Y:S05]  /*8b90*/  @P0 BRA `(.L_x_320) ;  /* 0x00000000000c0947 */ /* 0x000fea0003800000 */
[----:B------:R-:W0:Y:S02]  /*8ba0*/  LDG.E.U8 R16, desc[UR36][R4.64+0x19] ;  /* 0x0000192404107981 */ /* 0x000e24000c1e1100 */
[----:B0-----:R-:W-:-:S05]  /*8bb0*/  PRMT R3, R16, 0x8880, RZ ;  /* 0x0000888010037816 */ /* 0x001fca00000000ff */
[----:B------:R-:W-:-:S07]  /*8bc0*/  IMAD R2, R3, R18, RZ ;  /* 0x0000001203027224 */ /* 0x000fce00078e02ff */
.L_x_320:
[----:B------:R-:W-:Y:S05]  /*8bd0*/  BSYNC B1 ;  /* 0x0000000000017941 */ /* 0x000fea0003800000 */
.L_x_319:
        /* <DEDUP_REMOVED lines=11> */
.L_x_322:
[----:B------:R-:W-:Y:S05]  /*8c90*/  BSYNC B1 ;  /* 0x0000000000017941 */ /* 0x000fea0003800000 */
.L_x_321:
[----:B0-----:R-:W-:Y:S01]  /*8ca0*/  @!P4 IMAD R3, R38, R17, R2 ;  /* 0x000000112603c224 */ /* 0x001fe200078e0202 */
[----:B------:R-:W-:Y:S04]  /*8cb0*/  BSSY B1, `(.L_x_323) ;  /* 0x0000006000017945 */ /* 0x000fe80003800000 */
[----:B------:R0:W-:Y:S01]  /*8cc0*/  @!P4 STG.E.U8 desc[UR36][R8.64+0x18], R3 ;  /* 0x000018030800c986 */ /* 0x0001e2000c101124 */
[----:B------:R-:W-:Y:S05]  /*8cd0*/  @P3 BRA `(.L_x_324) ;  /* 0x00000000000c3947 */ /* 0x000fea0003800000 */
[----:B------:R-:W0:Y:S02]  /*8ce0*/  LDG.E.U8 R16, desc[UR36][R22.64+0x19] ;  /* 0x0000192416107981 */ /* 0x000e24000c1e1100 */
[----:B0-----:R-:W-:-:S05]  /*8cf0*/  PRMT R3, R16, 0x8880, RZ ;  /* 0x0000888010037816 */ /* 0x001fca00000000ff */
[----:B------:R-:W-:-:S07]  /*8d00*/  IMAD R2, R3, R18, RZ ;  /* 0x0000001203027224 */ /* 0x000fce00078e02ff */
.L_x_324:
[----:B------:R-:W-:Y:S05]  /*8d10*/  BSYNC B1 ;  /* 0x0000000000017941 */ /* 0x000fea0003800000 */
.L_x_323:
[----:B------:R-:W-:Y:S01]  /*8d20*/  @!P3 IMAD R39, R39, R17, R2 ;  /* 0x000000112727b224 */ /* 0x000fe200078e0202 */
[----:B------:R-:W-:Y:S04]  /*8d30*/  BSSY B1, `(.L_x_325) ;  /* 0x0000006000017945 */ /* 0x000fe80003800000 */
[----:B------:R0:W-:Y:S01]  /*8d40*/  @!P3 STG.E.U8 desc[UR36][R8.64+0x19], R39 ;  /* 0x000019270800b986 */ /* 0x0001e2000c101124 */
[----:B------:R-:W-:Y:S05]  /*8d50*/  @P5 BRA `(.L_x_326) ;  /* 0x00000000000c5947 */ /* 0x000fea0003800000 */
[----:B------:R-:W0:Y:S02]  /*8d60*/  LDG.E.U8 R16, desc[UR36][R4.64+0x20] ;  /* 0x0000202404107981 */ /* 0x000e24000c1e1100 */
[----:B0-----:R-:W-:-:S05]  /*8d70*/  PRMT R3, R16, 0x8880, RZ ;  /* 0x0000888010037816 */ /* 0x001fca00000000ff */
[----:B------:R-:W-:-:S07]  /*8d80*/  IMAD R2, R3, R18, RZ ;  /* 0x0000001203027224 */ /* 0x000fce00078e02ff */
.L_x_326:
[----:B------:R-:W-:Y:S05]  /*8d90*/  BSYNC B1 ;  /* 0x0000000000017941 */ /* 0x000fea0003800000 */
.L_x_325:
[----:B0-----:R-:W-:Y:S01]  /*8da0*/  @!P5 IMAD R3, R40, R17, R2 ;  /* 0x000000112803d224 */ /* 0x001fe200078e0202 */
[----:B------:R-:W-:Y:S04]  /*8db0*/  BSSY B1, `(.L_x_327) ;  /* 0x0000006000017945 */ /* 0x000fe80003800000 */
[----:B------:R0:W-:Y:S01]  /*8dc0*/  @!P5 STG.E.U8 desc[UR36][R6.64+0x20], R3 ;  /* 0x000020030600d986 */ /* 0x0001e2000c101124 */
[----:B------:R-:W-:Y:S05]  /*8dd0*/  @P0 BRA `(.L_x_328) ;  /* 0x00000000000c0947 */ /* 0x000fea0003800000 */
[----:B------:R-:W0:Y:S02]  /*8de0*/  LDG.E.U8 R16, desc[UR36][R4.64+0x21] ;  /* 0x0000212404107981 */ /* 0x000e24000c1e1100 */
[----:B0-----:R-:W-:-:S05]  /*8df0*/  PRMT R3, R16, 0x8880, RZ ;  /* 0x0000888010037816 */ /* 0x001fca00000000ff */
[----:B------:R-:W-:-:S07]  /*8e00*/  IMAD R2, R3, R18, RZ ;  /* 0x0000001203027224 */ /* 0x000fce00078e02ff */
.L_x_328:
[----:B------:R-:W-:Y:S05]  /*8e10*/  BSYNC B1 ;  /* 0x0000000000017941 */ /* 0x000fea0003800000 */
.L_x_327:
        /* <DEDUP_REMOVED lines=11> */
.L_x_330:
[----:B------:R-:W-:Y:S05]  /*8ed0*/  BSYNC B1 ;  /* 0x0000000000017941 */ /* 0x000fea0003800000 */
.L_x_329:
[----:B0-----:R-:W-:Y:S01]  /*8ee0*/  @!P4 IMAD R3, R42, R17, R2 ;  /* 0x000000112a03c224 */ /* 0x001fe200078e0202 */
[----:B------:R-:W-:Y:S04]  /*8ef0*/  BSSY B1, `(.L_x_331) ;  /* 0x0000006000017945 */ /* 0x000fe80003800000 */
[----:B------:R0:W-:Y:S01]  /*8f00*/  @!P4 STG.E.U8 desc[UR36][R8.64+0x20], R3 ;  /* 0x000020030800c986 */ /* 0x0001e2000c101124 */
[----:B------:R-:W-:Y:S05]  /*8f10*/  @P3 BRA `(.L_x_332) ;  /* 0x00000000000c3947 */ /* 0x000fea0003800000 */
[----:B------:R-:W0:Y:S02]  /*8f20*/  LDG.E.U8 R16, desc[UR36][R22.64+0x21] ;  /* 0x0000212416107981 */ /* 0x000e24000c1e1100 */
[----:B0-----:R-:W-:-:S05]  /*8f30*/  PRMT R3, R16, 0x8880, RZ ;  /* 0x0000888010037816 */ /* 0x001fca00000000ff */
[----:B------:R-:W-:-:S07]  /*8f40*/  IMAD R2, R3, R18, RZ ;  /* 0x0000001203027224 */ /* 0x000fce00078e02ff */
.L_x_332:
[----:B------:R-:W-:Y:S05]  /*8f50*/  BSYNC B1 ;  /* 0x0000000000017941 */ /* 0x000fea0003800000 */
.L_x_331:
[----:B------:R-:W-:Y:S01]  /*8f60*/  @!P3 IMAD R43, R43, R17, R2 ;  /* 0x000000112b2bb224 */ /* 0x000fe200078e0202 */
[----:B------:R-:W-:Y:S04]  /*8f70*/  BSSY B1, `(.L_x_333) ;  /* 0x0000006000017945 */ /* 0x000fe80003800000 */
[----:B------:R0:W-:Y:S01]  /*8f80*/  @!P3 STG.E.U8 desc[UR36][R8.64+0x21], R43 ;  /* 0x0000212b0800b986 */ /* 0x0001e2000c101124 */
[----:B------:R-:W-:Y:S05]  /*8f90*/  @P5 BRA `(.L_x_334) ;  /* 0x00000000000c5947 */ /* 0x000fea0003800000 */
[----:B------:R-:W0:Y:S02]  /*8fa0*/  LDG.E.U8 R16, desc[UR36][R4.64+0x28] ;  /* 0x0000282404107981 */ /* 0x000e24000c1e1100 */
[----:B0-----:R-:W-:-:S05]  /*8fb0*/  PRMT R3, R16, 0x8880, RZ ;  /* 0x0000888010037816 */ /* 0x001fca00000000ff */
[----:B------:R-:W-:-:S07]  /*8fc0*/  IMAD R2, R3, R18, RZ ;  /* 0x0000001203027224 */ /* 0x000fce00078e02ff */
.L_x_334:
[----:B------:R-:W-:Y:S05]  /*8fd0*/  BSYNC B1 ;  /* 0x0000000000017941 */ /* 0x000fea0003800000 */
.L_x_333:
[----:B0-----:R-:W-:Y:S01]  /*8fe0*/  @!P5 IMAD R3, R44, R17, R2 ;  /* 0x000000112c03d224 */ /* 0x001fe200078e0202 */
[----:B------:R-:W-:Y:S04]  /*8ff0*/  BSSY B1, `(.L_x_335) ;  /* 0x0000006000017945 */ /* 0x000fe80003800000 */
[----:B------:R0:W-:Y:S01]  /*9000*/  @!P5 STG.E.U8 desc[UR36][R6.64+0x28], R3 ;  /* 0x000028030600d986 */ /* 0x0001e2000c101124 */
[----:B------:R-:W-:Y:S05]  /*9010*/  @P0 BRA `(.L_x_336) ;  /* 0x00000000000c0947 */ /* 0x000fea0003800000 */
[----:B------:R-:W0:Y:S02]  /*9020*/  LDG.E.U8 R16, desc[UR36][R4.64+0x29] ;  /* 0x0000292404107981 */ /* 0x000e24000c1e1100 */
[----:B0-----:R-:W-:-:S05]  /*9030*/  PRMT R3, R16, 0x8880, RZ ;  /* 0x0000888010037816 */ /* 0x001fca00000000ff */
[----:B------:R-:W-:-:S07]  /*9040*/  IMAD R2, R3, R18, RZ ;  /* 0x0000001203027224 */ /* 0x000fce00078e02ff */
.L_x_336:
[----:B------:R-:W-:Y:S05]  /*9050*/  BSYNC B1 ;  /* 0x0000000000017941 */ /* 0x000fea0003800000 */
.L_x_335:
        /* <DEDUP_REMOVED lines=11> */
.L_x_338:
[----:B------:R-:W-:Y:S05]  /*9110*/  BSYNC B1 ;  /* 0x0000000000017941 */ /* 0x000fea0003800000 */
.L_x_337:
[----:B0-----:R-:W-:Y:S01]  /*9120*/  @!P4 IMAD R3, R46, R17, R2 ;  /* 0x000000112e03c224 */ /* 0x001fe200078e0202 */
[----:B------:R-:W-:Y:S04]  /*9130*/  BSSY B1, `(.L_x_339) ;  /* 0x0000006000017945 */ /* 0x000fe80003800000 */
[----:B------:R0:W-:Y:S01]  /*9140*/  @!P4 STG.E.U8 desc[UR36][R8.64+0x28], R3 ;  /* 0x000028030800c986 */ /* 0x0001e2000c101124 */
[----:B------:R-:W-:Y:S05]  /*9150*/  @P3 BRA `(.L_x_340) ;  /* 0x00000000000c3947 */ /* 0x000fea0003800000 */
[----:B------:R-:W0:Y:S02]  /*9160*/  LDG.E.U8 R16, desc[UR36][R22.64+0x29] ;  /* 0x0000292416107981 */ /* 0x000e24000c1e1100 */
[----:B0-----:R-:W-:-:S05]  /*9170*/  PRMT R3, R16, 0x8880, RZ ;  /* 0x0000888010037816 */ /* 0x001fca00000000ff */
[----:B------:R-:W-:-:S07]  /*9180*/  IMAD R2, R3, R18, RZ ;  /* 0x0000001203027224 */ /* 0x000fce00078e02ff */
.L_x_340:
[----:B------:R-:W-:Y:S05]  /*9190*/  BSYNC B1 ;  /* 0x0000000000017941 */ /* 0x000fea0003800000 */
.L_x_339:
[----:B------:R-:W-:Y:S01]  /*91a0*/  @!P3 IMAD R47, R47, R17, R2 ;  /* 0x000000112f2fb224 */ /* 0x000fe200078e0202 */
[----:B------:R-:W-:Y:S04]  /*91b0*/  BSSY B1, `(.L_x_341) ;  /* 0x0000006000017945 */ /* 0x000fe80003800000 */
[----:B------:R0:W-:Y:S01]  /*91c0*/  @!P3 STG.E.U8 desc[UR36][R8.64+0x29], R47 ;  /* 0x0000292f0800b986 */ /* 0x0001e2000c101124 */
[----:B------:R-:W-:Y:S05]  /*91d0*/  @P5 BRA `(.L_x_342) ;  /* 0x00000000000c5947 */ /* 0x000fea0003800000 */
[----:B------:R-:W0:Y:S02]  /*91e0*/  LDG.E.U8 R16, desc[UR36][R4.64+0x30] ;  /* 0x0000302404107981 */ /* 0x000e24000c1e1100 */
[----:B0-----:R-:W-:-:S05]  /*91f0*/  PRMT R3, R16, 0x8880, RZ ;  /* 0x0000888010037816 */ /* 0x001fca00000000ff */
[----:B------:R-:W-:-:S07]  /*9200*/  IMAD R2, R3, R18, RZ ;  /* 0x0000001203027224 */ /* 0x000fce00078e02ff */
.L_x_342:
[----:B------:R-:W-:Y:S05]  /*9210*/  BSYNC B1 ;  /* 0x0000000000017941 */ /* 0x000fea0003800000 */
.L_x_341:
[----:B0-----:R-:W-:Y:S01]  /*9220*/  @!P5 IMAD R3, R48, R17, R2 ;  /* 0x000000113003d224 */ /* 0x001fe200078e0202 */
[----:B------:R-:W-:Y:S04]  /*9230*/  BSSY B1, `(.L_x_343) ;  /* 0x0000006000017945 */ /* 0x000fe80003800000 */
[----:B------:R0:W-:Y:S01]  /*9240*/  @!P5 STG.E.U8 desc[UR36][R6.64+0x30], R3 ;  /* 0x000030030600d986 */ /* 0x0001e2000c101124 */
[----:B------:R-:W-:Y:S05]  /*9250*/  @P0 BRA `(.L_x_344) ;  /* 0x00000000000c0947 */ /* 0x000fea0003800000 */
[----:B------:R-:W0:Y:S02]  /*9260*/  LDG.E.U8 R16, desc[UR36][R4.64+0x31] ;  /* 0x0000312404107981 */ /* 0x000e24000c1e1100 */
[----:B0-----:R-:W-:-:S05]  /*9270*/  PRMT R3, R16, 0x8880, RZ ;  /* 0x0000888010037816 */ /* 0x001fca00000000ff */
[----:B------:R-:W-:-:S07]  /*9280*/  IMAD R2, R3, R18, RZ ;  /* 0x0000001203027224 */ /* 0x000fce00078e02ff */
.L_x_344:
[----:B------:R-:W-:Y:S05]  /*9290*/  BSYNC B1 ;  /* 0x0000000000017941 */ /* 0x000fea0003800000 */
.L_x_343:
        /* <DEDUP_REMOVED lines=11> */
.L_x_346:
[----:B------:R-:W-:Y:S05]  /*9350*/  BSYNC B1 ;  /* 0x0000000000017941 */ /* 0x000fea0003800000 */
.L_x_345:
[----:B0-----:R-:W-:Y:S01]  /*9360*/  @!P4 IMAD R3, R50, R17, R2 ;  /* 0x000000113203c224 */ /* 0x001fe200078e0202 */
[----:B------:R-:W-:Y:S04]  /*9370*/  BSSY B1, `(.L_x_347) ;  /* 0x0000006000017945 */ /* 0x000fe80003800000 */
[----:B------:R0:W-:Y:S01]  /*9380*/  @!P4 STG.E.U8 desc[UR36][R8.64+0x30], R3 ;  /* 0x000030030800c986 */ /* 0x0001e2000c101124 */
[----:B------:R-:W-:Y:S05]  /*9390*/  @P3 BRA `(.L_x_348) ;  /* 0x00000000000c3947 */ /* 0x000fea0003800000 */
[----:B------:R-:W0:Y:S02]  /*93a0*/  LDG.E.U8 R16, desc[UR36][R22.64+0x31] ;  /* 0x0000312416107981 */ /* 0x000e24000c1e1100 */
[----:B0-----:R-:W-:-:S05]  /*93b0*/  PRMT R3, R16, 0x8880, RZ ;  /* 0x0000888010037816 */ /* 0x001fca00000000ff */
[----:B------:R-:W-:-:S07]  /*93c0*/  IMAD R2, R3, R18, RZ ;  /* 0x0000001203027224 */ /* 0x000fce00078e02ff */
.L_x_348:
[----:B------:R-:W-:Y:S05]  /*93d0*/  BSYNC B1 ;  /* 0x0000000000017941 */ /* 0x000fea0003800000 */
.L_x_347:
[----:B------:R-:W-:Y:S01]  /*93e0*/  @!P3 IMAD R51, R51, R17, R2 ;  /* 0x000000113333b224 */ /* 0x000fe200078e0202 */
[----:B------:R-:W-:Y:S04]  /*93f0*/  BSSY B1, `(.L_x_349) ;  /* 0x0000006000017945 */ /* 0x000fe80003800000 */
[----:B------:R0:W-:Y:S01]  /*9400*/  @!P3 STG.E.U8 desc[UR36][R8.64+0x31], R51 ;  /* 0x000031330800b986 */ /* 0x0001e2000c101124 */
[----:B------:R-:W-:Y:S05]  /*9410*/  @P5 BRA `(.L_x_350) ;  /* 0x00000000000c5947 */ /* 0x000fea0003800000 */
[----:B------:R-:W0:Y:S02]  /*9420*/  LDG.E.U8 R16, desc[UR36][R4.64+0x38] ;  /* 0x0000382404107981 */ /* 0x000e24000c1e1100 */
[----:B0-----:R-:W-:-:S05]  /*9430*/  PRMT R3, R16, 0x8880, RZ ;  /* 0x0000888010037816 */ /* 0x001fca00000000ff */
[----:B------:R-:W-:-:S07]  /*9440*/  IMAD R2, R3, R18, RZ ;  /* 0x0000001203027224 */ /* 0x000fce00078e02ff */
.L_x_350:
[----:B------:R-:W-:Y:S05]  /*9450*/  BSYNC B1 ;  /* 0x0000000000017941 */ /* 0x000fea0003800000 */
.L_x_349:
[----:B0-----:R-:W-:Y:S01]  /*9460*/  @!P5 IMAD R3, R52, R17, R2 ;  /* 0x000000113403d224 */ /* 0x001fe200078e0202 */
[----:B------:R-:W-:Y:S04]  /*9470*/  BSSY B1, `(.L_x_351) ;  /* 0x0000006000017945 */ /* 0x000fe80003800000 */
[----:B------:R0:W-:Y:S01]  /*9480*/  @!P5 STG.E.U8 desc[UR36][R6.64+0x38], R3 ;  /* 0x000038030600d986 */ /* 0x0001e2000c101124 */
[----:B------:R-:W-:Y:S05]  /*9490*/  @P0 BRA `(.L_x_352) ;  /* 0x00000000000c0947 */ /* 0x000fea0003800000 */
[----:B------:R-:W0:Y:S02]  /*94a0*/  LDG.E.U8 R16, desc[UR36][R4.64+0x39] ;  /* 0x0000392404107981 */ /* 0x000e24000c1e1100 */
[----:B0-----:R-:W-:-:S05]  /*94b0*/  PRMT R3, R16, 0x8880, RZ ;  /* 0x0000888010037816 */ /* 0x001fca00000000ff */
[----:B------:R-:W-:-:S07]  /*94c0*/  IMAD R2, R3, R18, RZ ;  /* 0x0000001203027224 */ /* 0x000fce00078e02ff */
.L_x_352:
[----:B------:R-:W-:Y:S05]  /*94d0*/  BSYNC B1 ;  /* 0x0000000000017941 */ /* 0x000fea0003800000 */
.L_x_351:
        /* <DEDUP_REMOVED lines=11> */
.L_x_354:
[----:B------:R-:W-:Y:S05]  /*9590*/  BSYNC B1 ;  /* 0x0000000000017941 */ /* 0x000fea0003800000 */
.L_x_353:
[----:B0-----:R-:W-:Y:S01]  /*95a0*/  @!P4 IMAD R3, R54, R17, R2 ;  /* 0x000000113603c224 */ /* 0x001fe200078e0202 */
[----:B------:R-:W-:Y:S04]  /*95b0*/  BSSY B1, `(.L_x_355) ;  /* 0x0000006000017945 */ /* 0x000fe80003800000 */
[----:B------:R0:W-:Y:S01]  /*95c0*/  @!P4 STG.E.U8 desc[UR36][R8.64+0x38], R3 ;  /* 0x000038030800c986 */ /* 0x0001e2000c101124 */
[----:B------:R-:W-:Y:S05]  /*95d0*/  @P3 BRA `(.L_x_356) ;  /* 0x00000000000c3947 */ /* 0x000fea0003800000 */
[----:B------:R-:W0:Y:S02]  /*95e0*/  LDG.E.U8 R16, desc[UR36][R22.64+0x39] ;  /* 0x0000392416107981 */ /* 0x000e24000c1e1100 */
[----:B0-----:R-:W-:-:S05]  /*95f0*/  PRMT R3, R16, 0x8880, RZ ;  /* 0x0000888010037816 */ /* 0x001fca00000000ff */
[----:B------:R-:W-:-:S07]  /*9600*/  IMAD R2, R3, R18, RZ ;  /* 0x0000001203027224 */ /* 0x000fce00078e02ff */
.L_x_356:
[----:B------:R-:W-:Y:S05]  /*9610*/  BSYNC B1 ;  /* 0x0000000000017941 */ /* 0x000fea0003800000 */
.L_x_355:
[----:B------:R-:W-:Y:S01]  /*9620*/  @!P3 IMAD R55, R55, R17, R2 ;  /* 0x000000113737b224 */ /* 0x000fe200078e0202 */
[----:B------:R-:W-:Y:S04]  /*9630*/  BSSY B1, `(.L_x_357) ;  /* 0x0000006000017945 */ /* 0x000fe80003800000 */
[----:B------:R0:W-:Y:S01]  /*9640*/  @!P3 STG.E.U8 desc[UR36][R8.64+0x39], R55 ;  /* 0x000039370800b986 */ /* 0x0001e2000c101124 */
[----:B------:R-:W-:Y:S05]  /*9650*/  @P5 BRA `(.L_x_358) ;  /* 0x00000000000c5947 */ /* 0x000fea0003800000 */
[----:B------:R-:W0:Y:S02]  /*9660*/  LDG.E.U8 R16, desc[UR36][R4.64+0x40] ;  /* 0x0000402404107981 */ /* 0x000e24000c1e1100 */
[----:B0-----:R-:W-:-:S05]  /*9670*/  PRMT R3, R16, 0x8880, RZ ;  /* 0x0000888010037816 */ /* 0x001fca00000000ff */
[----:B------:R-:W-:-:S07]  /*9680*/  IMAD R2, R3, R18, RZ ;  /* 0x0000001203027224 */ /* 0x000fce00078e02ff */
.L_x_358:
[----:B------:R-:W-:Y:S05]  /*9690*/  BSYNC B1 ;  /* 0x0000000000017941 */ /* 0x000fea0003800000 */
.L_x_357:
[----:B0-----:R-:W-:Y:S01]  /*96a0*/  @!P5 IMAD R3, R56, R17, R2 ;  /* 0x000000113803d224 */ /* 0x001fe200078e0202 */
[----:B------:R-:W-:Y:S04]  /*96b0*/  BSSY B1, `(.L_x_359) ;  /* 0x0000006000017945 */ /* 0x000fe80003800000 */
[----:B------:R0:W-:Y:S01]  /*96c0*/  @!P5 STG.E.U8 desc[UR36][R6.64+0x40], R3 ;  /* 0x000040030600d986 */ /* 0x0001e2000c101124 */
[----:B------:R-:W-:Y:S05]  /*96d0*/  @P0 BRA `(.L_x_360) ;  /* 0x00000000000c0947 */ /* 0x000fea0003800000 */
[----:B------:R-:W0:Y:S02]  /*96e0*/  LDG.E.U8 R16, desc[UR36][R4.64+0x41] ;  /* 0x0000412404107981 */ /* 0x000e24000c1e1100 */
[----:B0-----:R-:W-:-:S05]  /*96f0*/  PRMT R3, R16, 0x8880, RZ ;  /* 0x0000888010037816 */ /* 0x001fca00000000ff */
[----:B------:R-:W-:-:S07]  /*9700*/  IMAD R2, R3, R18, RZ ;  /* 0x0000001203027224 */ /* 0x000fce00078e02ff */
.L_x_360:
[----:B------:R-:W-:Y:S05]  /*9710*/  BSYNC B1 ;  /* 0x0000000000017941 */ /* 0x000fea0003800000 */
.L_x_359:
        /* <DEDUP_REMOVED lines=11> */
.L_x_362:
[----:B------:R-:W-:Y:S05]  /*97d0*/  BSYNC B1 ;  /* 0x0000000000017941 */ /* 0x000fea0003800000 */
.L_x_361:
[----:B0-----:R-:W-:Y:S01]  /*97e0*/  @!P4 IMAD R3, R58, R17, R2 ;  /* 0x000000113a03c224 */ /* 0x001fe200078e0202 */
[----:B------:R-:W-:Y:S04]  /*97f0*/  BSSY B1, `(.L_x_363) ;  /* 0x0000006000017945 */ /* 0x000fe80003800000 */
[----:B------:R0:W-:Y:S01]  /*9800*/  @!P4 STG.E.U8 desc[UR36][R8.64+0x40], R3 ;  /* 0x000040030800c986 */ /* 0x0001e2000c101124 */
[----:B------:R-:W-:Y:S05]  /*9810*/  @P3 BRA `(.L_x_364) ;  /* 0x00000000000c3947 */ /* 0x000fea0003800000 */
[----:B------:R-:W0:Y:S02]  /*9820*/  LDG.E.U8 R16, desc[UR36][R22.64+0x41] ;  /* 0x0000412416107981 */ /* 0x000e24000c1e1100 */
[----:B0-----:R-:W-:-:S05]  /*9830*/  PRMT R3, R16, 0x8880, RZ ;  /* 0x0000888010037816 */ /* 0x001fca00000000ff */
[----:B------:R-:W-:-:S07]  /*9840*/  IMAD R2, R3, R18, RZ ;  /* 0x0000001203027224 */ /* 0x000fce00078e02ff */
.L_x_364:
[----:B------:R-:W-:Y:S05]  /*9850*/  BSYNC B1 ;  /* 0x0000000000017941 */ /* 0x000fea0003800000 */
.L_x_363:
[----:B------:R-:W-:Y:S01]  /*9860*/  @!P3 IMAD R59, R59, R17, R2 ;  /* 0x000000113b3bb224 */ /* 0x000fe200078e0202 */
[----:B------:R-:W-:Y:S04]  /*9870*/  BSSY B1, `(.L_x_365) ;  /* 0x0000006000017945 */ /* 0x000fe80003800000 */
[----:B------:R0:W-:Y:S01]  /*9880*/  @!P3 STG.E.U8 desc[UR36][R8.64+0x41], R59 ;  /* 0x0000413b0800b986 */ /* 0x0001e2000c101124 */
[----:B------:R-:W-:Y:S05]  /*9890*/  @P5 BRA `(.L_x_366) ;  /* 0x00000000000c5947 */ /* 0x000fea0003800000 */
[----:B------:R-:W0:Y:S02]  /*98a0*/  LDG.E.U8 R16, desc[UR36][R4.64+0x48] ;  /* 0x0000482404107981 */ /* 0x000e24000c1e1100 */
[----:B0-----:R-:W-:-:S05]  /*98b0*/  PRMT R3, R16, 0x8880, RZ ;  /* 0x0000888010037816 */ /* 0x001fca00000000ff */
[----:B------:R-:W-:-:S07]  /*98c0*/  IMAD R2, R3, R18, RZ ;  /* 0x0000001203027224 */ /* 0x000fce00078e02ff */
.L_x_366:
[----:B------:R-:W-:Y:S05]  /*98d0*/  BSYNC B1 ;  /* 0x0000000000017941 */ /* 0x000fea0003800000 */
.L_x_365:
[----:B0-----:R-:W-:Y:S01]  /*98e0*/  @!P5 IMAD R3, R60, R17, R2 ;  /* 0x000000113c03d224 */ /* 0x001fe200078e0202 */
[----:B------:R-:W-:Y:S04]  /*98f0*/  BSSY B1, `(.L_x_367) ;  /* 0x0000006000017945 */ /* 0x000fe80003800000 */
[----:B------:R0:W-:Y:S01]  /*9900*/  @!P5 STG.E.U8 desc[UR36][R6.64+0x48], R3 ;  /* 0x000048030600d986 */ /* 0x0001e2000c101124 */
[----:B------:R-:W-:Y:S05]  /*9910*/  @P0 BRA `(.L_x_368) ;  /* 0x00000000000c0947 */ /* 0x000fea0003800000 */
[----:B------:R-:W0:Y:S02]  /*9920*/  LDG.E.U8 R16, desc[UR36][R4.64+0x49] ;  /* 0x0000492404107981 */ /* 0x000e24000c1e1100 */
[----:B0-----:R-:W-:-:S05]  /*9930*/  PRMT R3, R16, 0x8880, RZ ;  /* 0x0000888010037816 */ /* 0x001fca00000000ff */
[----:B------:R-:W-:-:S07]  /*9940*/  IMAD R2, R3, R18, RZ ;  /* 0x0000001203027224 */ /* 0x000fce00078e02ff */
.L_x_368:
[----:B------:R-:W-:Y:S05]  /*9950*/  BSYNC B1 ;  /* 0x0000000000017941 */ /* 0x000fea0003800000 */
.L_x_367:
        /* <DEDUP_REMOVED lines=11> */
.L_x_370:
[----:B------:R-:W-:Y:S05]  /*9a10*/  BSYNC B1 ;  /* 0x0000000000017941 */ /* 0x000fea0003800000 */
.L_x_369:
[----:B0-----:R-:W-:Y:S01]  /*9a20*/  @!P4 IMAD R3, R62, R17, R2 ;  /* 0x000000113e03c224 */ /* 0x001fe200078e0202 */
[----:B------:R-:W-:Y:S04]  /*9a30*/  BSSY B1, `(.L_x_371) ;  /* 0x0000006000017945 */ /* 0x000fe80003800000 */
[----:B------:R0:W-:Y:S01]  /*9a40*/  @!P4 STG.E.U8 desc[UR36][R8.64+0x48], R3 ;  /* 0x000048030800c986 */ /* 0x0001e2000c101124 */
[----:B------:R-:W-:Y:S05]  /*9a50*/  @P3 BRA `(.L_x_372) ;  /* 0x00000000000c3947 */ /* 0x000fea0003800000 */
[----:B------:R-:W0:Y:S02]  /*9a60*/  LDG.E.U8 R16, desc[UR36][R22.64+0x49] ;  /* 0x0000492416107981 */ /* 0x000e24000c1e1100 */
[----:B0-----:R-:W-:-:S05]  /*9a70*/  PRMT R3, R16, 0x8880, RZ ;  /* 0x0000888010037816 */ /* 0x001fca00000000ff */
[----:B------:R-:W-:-:S07]  /*9a80*/  IMAD R2, R3, R18, RZ ;  /* 0x0000001203027224 */ /* 0x000fce00078e02ff */
.L_x_372:
[----:B------:R-:W-:Y:S05]  /*9a90*/  BSYNC B1 ;  /* 0x0000000000017941 */ /* 0x000fea0003800000 */
.L_x_371:
[----:B------:R-:W-:Y:S01]  /*9aa0*/  @!P3 IMAD R63, R63, R17, R2 ;  /* 0x000000113f3fb224 */ /* 0x000fe200078e0202 */
[----:B------:R-:W-:Y:S04]  /*9ab0*/  BSSY B1, `(.L_x_373) ;  /* 0x0000006000017945 */ /* 0x000fe80003800000 */
[----:B------:R0:W-:Y:S01]  /*9ac0*/  @!P3 STG.E.U8 desc[UR36][R8.64+0x49], R63 ;  /* 0x0000493f0800b986 */ /* 0x0001e2000c101124 */
[----:B------:R-:W-:Y:S05]  /*9ad0*/  @P5 BRA `(.L_x_374) ;  /* 0x00000000000c5947 */ /* 0x000fea0003800000 */
[----:B------:R-:W0:Y:S02]  /*9ae0*/  LDG.E.U8 R16, desc[UR36][R4.64+0x50] ;  /* 0x0000502404107981 */ /* 0x000e24000c1e1100 */
[----:B0-----:R-:W-:-:S05]  /*9af0*/  PRMT R3, R16, 0x8880, RZ ;  /* 0x0000888010037816 */ /* 0x001fca00000000ff */
[----:B------:R-:W-:-:S07]  /*9b00*/  IMAD R2, R3, R18, RZ ;  /* 0x0000001203027224 */ /* 0x000fce00078e02ff */
.L_x_374:
[----:B------:R-:W-:Y:S05]  /*9b10*/  BSYNC B1 ;  /* 0x0000000000017941 */ /* 0x000fea0003800000 */
.L_x_373:
[----:B0-----:R-:W-:Y:S01]  /*9b20*/  @!P5 IMAD R3, R64, R17, R2 ;  /* 0x000000114003d224 */ /* 0x001fe200078e0202 */
[----:B------:R-:W-:Y:S04]  /*9b30*/  BSSY B1, `(.L_x_375) ;  /* 0x0000006000017945 */ /* 0x000fe80003800000 */
[----:B------:R0:W-:Y:S01]  /*9b40*/  @!P5 STG.E.U8 desc[UR36][R6.64+0x50], R3 ;  /* 0x000050030600d986 */ /* 0x0001e2000c101124 */
[----:B------:R-:W-:Y:S05]  /*9b50*/  @P0 BRA `(.L_x_376) ;  /* 0x00000000000c0947 */ /* 0x000fea0003800000 */
[----:B------:R-:W0:Y:S02]  /*9b60*/  LDG.E.U8 R16, desc[UR36][R4.64+0x51] ;  /* 0x0000512404107981 */ /* 0x000e24000c1e1100 */
[----:B0-----:R-:W-:-:S05]  /*9b70*/  PRMT R3, R16, 0x8880, RZ ;  /* 0x0000888010037816 */ /* 0x001fca00000000ff */
[----:B------:R-:W-:-:S07]  /*9b80*/  IMAD R2, R3, R18, RZ ;  /* 0x0000001203027224 */ /* 0x000fce00078e02ff */
.L_x_376:
[----:B------:R-:W-:Y:S05]  /*9b90*/  BSYNC B1 ;  /* 0x0000000000017941 */ /* 0x000fea0003800000 */
.L_x_375:
        /* <DEDUP_REMOVED lines=11> */
.L_x_378:
[----:B------:R-:W-:Y:S05]  /*9c50*/  BSYNC B1 ;  /* 0x0000000000017941 */ /* 0x000fea0003800000 */
.L_x_377:
[----:B0-----:R-:W-:Y:S01]  /*9c60*/  @!P4 IMAD R3, R66, R17, R2 ;  /* 0x000000114203c224 */ /* 0x001fe200078e0202 */
[----:B------:R-:W-:Y:S04]  /*9c70*/  BSSY B1, `(.L_x_379) ;  /* 0x0000006000017945 */ /* 0x000fe80003800000 */
[----:B------:R0:W-:Y:S01]  /*9c80*/  @!P4 STG.E.U8 desc[UR36][R8.64+0x50], R3 ;  /* 0x000050030800c986 */ /* 0x0001e2000c101124 */
[----:B------:R-:W-:Y:S05]  /*9c90*/  @P3 BRA `(.L_x_380) ;  /* 0x00000000000c3947 */ /* 0x000fea0003800000 */
[----:B------:R-:W0:Y:S02]  /*9ca0*/  LDG.E.U8 R16, desc[UR36][R22.64+0x51] ;  /* 0x0000512416107981 */ /* 0x000e24000c1e1100 */
[----:B0-----:R-:W-:-:S05]  /*9cb0*/  PRMT R3, R16, 0x8880, RZ ;  /* 0x0000888010037816 */ /* 0x001fca00000000ff */
[----:B------:R-:W-:-:S07]  /*9cc0*/  IMAD R2, R3, R18, RZ ;  /* 0x0000001203027224 */ /* 0x000fce00078e02ff */
.L_x_380:
[----:B------:R-:W-:Y:S05]  /*9cd0*/  BSYNC B1 ;  /* 0x0000000000017941 */ /* 0x000fea0003800000 */
.L_x_379:
[----:B------:R-:W-:Y:S01]  /*9ce0*/  @!P3 IMAD R67, R67, R17, R2 ;  /* 0x000000114343b224 */ /* 0x000fe200078e0202 */
[----:B------:R-:W-:Y:S04]  /*9cf0*/  BSSY B1, `(.L_x_381) ;  /* 0x0000006000017945 */ /* 0x000fe80003800000 */
[----:B------:R0:W-:Y:S01]  /*9d00*/  @!P3 STG.E.U8 desc[UR36][R8.64+0x51], R67 ;  /* 0x000051430800b986 */ /* 0x0001e2000c101124 */
[----:B------:R-:W-:Y:S05]  /*9d10*/  @P5 BRA `(.L_x_382) ;  /* 0x00000000000c5947 */ /* 0x000fea0003800000 */
[----:B------:R-:W0:Y:S02]  /*9d20*/  LDG.E.U8 R16, desc[UR36][R4.64+0x58] ;  /* 0x0000582404107981 */ /* 0x000e24000c1e1100 */
[----:B0-----:R-:W-:-:S05]  /*9d30*/  PRMT R3, R16, 0x8880, RZ ;  /* 0x0000888010037816 */ /* 0x001fca00000000ff */
[----:B------:R-:W-:-:S07]  /*9d40*/  IMAD R2, R3, R18, RZ ;  /* 0x0000001203027224 */ /* 0x000fce00078e02ff */
.L_x_382:
[----:B------:R-:W-:Y:S05]  /*9d50*/  BSYNC B1 ;  /* 0x0000000000017941 */ /* 0x000fea0003800000 */
.L_x_381:
[----:B0-----:R-:W-:Y:S01]  /*9d60*/  @!P5 IMAD R3, R68, R17, R2 ;  /* 0x000000114403d224 */ /* 0x001fe200078e0202 */
[----:B------:R-:W-:Y:S04]  /*9d70*/  BSSY B1, `(.L_x_383) ;  /* 0x0000006000017945 */ /* 0x000fe80003800000 */
[----:B------:R0:W-:Y:S01]  /*9d80*/  @!P5 STG.E.U8 desc[UR36][R6.64+0x58], R3 ;  /* 0x000058030600d986 */ /* 0x0001e2000c101124 */
[----:B------:R-:W-:Y:S05]  /*9d90*/  @P0 BRA `(.L_x_384) ;  /* 0x00000000000c0947 */ /* 0x000fea0003800000 */
[----:B------:R-:W0:Y:S02]  /*9da0*/  LDG.E.U8 R16, desc[UR36][R4.64+0x59] ;  /* 0x0000592404107981 */ /* 0x000e24000c1e1100 */
[----:B0-----:R-:W-:-:S05]  /*9db0*/  PRMT R3, R16, 0x8880, RZ ;  /* 0x0000888010037816 */ /* 0x001fca00000000ff */
[----:B------:R-:W-:-:S07]  /*9dc0*/  IMAD R2, R3, R18, RZ ;  /* 0x0000001203027224 */ /* 0x000fce00078e02ff */
.L_x_384:
[----:B------:R-:W-:Y:S05]  /*9dd0*/  BSYNC B1 ;  /* 0x0000000000017941 */ /* 0x000fea0003800000 */
.L_x_383:
        /* <DEDUP_REMOVED lines=11> */
.L_x_386:
[----:B------:R-:W-:Y:S05]  /*9e90*/  BSYNC B1 ;  /* 0x0000000000017941 */ /* 0x000fea0003800000 */
.L_x_385:
[----:B0-----:R-:W-:Y:S01]  /*9ea0*/  @!P4 IMAD R3, R70, R17, R2 ;  /* 0x000000114603c224 */ /* 0x001fe200078e0202 */
[----:B------:R-:W-:Y:S04]  /*9eb0*/  BSSY B1, `(.L_x_387) ;  /* 0x0000006000017945 */ /* 0x000fe80003800000 */
[----:B------:R0:W-:Y:S01]  /*9ec0*/  @!P4 STG.E.U8 desc[UR36][R8.64+0x58], R3 ;  /* 0x000058030800c986 */ /* 0x0001e2000c101124 */
[----:B------:R-:W-:Y:S05]  /*9ed0*/  @P3 BRA `(.L_x_388) ;  /* 0x00000000000c3947 */ /* 0x000fea0003800000 */
[----:B------:R-:W0:Y:S02]  /*9ee0*/  LDG.E.U8 R16, desc[UR36][R22.64+0x59] ;  /* 0x0000592416107981 */ /* 0x000e24000c1e1100 */
[----:B0-----:R-:W-:-:S05]  /*9ef0*/  PRMT R3, R16, 0x8880, RZ ;  /* 0x0000888010037816 */ /* 0x001fca00000000ff */
[----:B------:R-:W-:-:S07]  /*9f00*/  IMAD R2, R3, R18, RZ ;  /* 0x0000001203027224 */ /* 0x000fce00078e02ff */
.L_x_388:
[----:B------:R-:W-:Y:S05]  /*9f10*/  BSYNC B1 ;  /* 0x0000000000017941 */ /* 0x000fea0003800000 */
.L_x_387:
[----:B------:R-:W-:Y:S01]  /*9f20*/  @!P3 IMAD R71, R71, R17, R2 ;  /* 0x000000114747b224 */ /* 0x000fe200078e0202 */
[----:B------:R-:W-:Y:S04]  /*9f30*/  BSSY B1, `(.L_x_389) ;  /* 0x0000006000017945 */ /* 0x000fe80003800000 */
[----:B------:R0:W-:Y:S01]  /*9f40*/  @!P3 STG.E.U8 desc[UR36][R8.64+0x59], R71 ;  /* 0x000059470800b986 */ /* 0x0001e2000c101124 */
[----:B------:R-:W-:Y:S05]  /*9f50*/  @P5 BRA `(.L_x_390) ;  /* 0x00000000000c5947 */ /* 0x000fea0003800000 */
[----:B------:R-:W0:Y:S02]  /*9f60*/  LDG.E.U8 R16, desc[UR36][R4.64+0x60] ;  /* 0x0000602404107981 */ /* 0x000e24000c1e1100 */
[----:B0-----:R-:W-:-:S05]  /*9f70*/  PRMT R3, R16, 0x8880, RZ ;  /* 0x0000888010037816 */ /* 0x001fca00000000ff */
[----:B------:R-:W-:-:S07]  /*9f80*/  IMAD R2, R3, R18, RZ ;  /* 0x0000001203027224 */ /* 0x000fce00078e02ff */
.L_x_390:
[----:B------:R-:W-:Y:S05]  /*9f90*/  BSYNC B1 ;  /* 0x0000000000017941 */ /* 0x000fea0003800000 */
.L_x_389:
[----:B0-----:R-:W-:Y:S01]  /*9fa0*/  @!P5 IMAD R3, R72, R17, R2 ;  /* 0x000000114803d224 */ /* 0x001fe200078e0202 */
[----:B------:R-:W-:Y:S04]  /*9fb0*/  BSSY B1, `(.L_x_391) ;  /* 0x0000006000017945 */ /* 0x000fe80003800000 */
[----:B------:R0:W-:Y:S01]  /*9fc0*/  @!P5 STG.E.U8 desc[UR36][R6.64+0x60], R3 ;  /* 0x000060030600d986 */ /* 0x0001e2000c101124 */
[----:B------:R-:W-:Y:S05]  /*9fd0*/  @P0 BRA `(.L_x_392) ;  /* 0x00000000000c0947 */ /* 0x000fea0003800000 */
[----:B------:R-:W0:Y:S02]  /*9fe0*/  LDG.E.U8 R16, desc[UR36][R4.64+0x61] ;  /* 0x0000612404107981 */ /* 0x000e24000c1e1100 */
[----:B0-----:R-:W-:-:S05]  /*9ff0*/  PRMT R3, R16, 0x8880, RZ ;  /* 0x0000888010037816 */ /* 0x001fca00000000ff */
[----:B------:R-:W-:-:S07]  /*a000*/  IMAD R2, R3, R18, RZ ;  /* 0x0000001203027224 */ /* 0x000fce00078e02ff */
.L_x_392:
[----:B------:R-:W-:Y:S05]  /*a010*/  BSYNC B1 ;  /* 0x0000000000017941 */ /* 0x000fea0003800000 */
.L_x_391:
        /* <DEDUP_REMOVED lines=11> */
.L_x_394:
[----:B------:R-:W-:Y:S05]  /*a0d0*/  BSYNC B1 ;  /* 0x0000000000017941 */ /* 0x000fea0003800000 */
.L_x_393:
[----:B0-----:R-:W-:Y:S01]  /*a0e0*/  @!P4 IMAD R3, R74, R17, R2 ;  /* 0x000000114a03c224 */ /* 0x001fe200078e0202 */
[----:B------:R-:W-:Y:S04]  /*a0f0*/  BSSY B1, `(.L_x_395) ;  /* 0x0000006000017945 */ /* 0x000fe80003800000 */
[----:B------:R0:W-:Y:S01]  /*a100*/  @!P4 STG.E.U8 desc[UR36][R8.64+0x60], R3 ;  /* 0x000060030800c986 */ /* 0x0001e2000c101124 */
[----:B------:R-:W-:Y:S05]  /*a110*/  @P3 BRA `(.L_x_396) ;  /* 0x00000000000c3947 */ /* 0x000fea0003800000 */
[----:B------:R-:W0:Y:S02]  /*a120*/  LDG.E.U8 R16, desc[UR36][R22.64+0x61] ;  /* 0x0000612416107981 */ /* 0x000e24000c1e1100 */
[----:B0-----:R-:W-:-:S05]  /*a130*/  PRMT R3, R16, 0x8880, RZ ;  /* 0x0000888010037816 */ /* 0x001fca00000000ff */
[----:B------:R-:W-:-:S07]  /*a140*/  IMAD R2, R3, R18, RZ ;  /* 0x0000001203027224 */ /* 0x000fce00078e02ff */
.L_x_396:
[----:B------:R-:W-:Y:S05]  /*a150*/  BSYNC B1 ;  /* 0x0000000000017941 */ /* 0x000fea0003800000 */
.L_x_395:
[----:B------:R-:W-:Y:S01]  /*a160*/  @!P3 IMAD R75, R75, R17, R2 ;  /* 0x000000114b4bb224 */ /* 0x000fe200078e0202 */
[----:B------:R-:W-:Y:S04]  /*a170*/  BSSY B1, `(.L_x_397) ;  /* 0x0000006000017945 */ /* 0x000fe80003800000 */
[----:B------:R0:W-:Y:S01]  /*a180*/  @!P3 STG.E.U8 desc[UR36][R8.64+0x61], R75 ;  /* 0x0000614b0800b986 */ /* 0x0001e2000c101124 */
[----:B------:R-:W-:Y:S05]  /*a190*/  @P5 BRA `(.L_x_398) ;  /* 0x00000000000c5947 */ /* 0x000fea0003800000 */
[----:B------:R-:W0:Y:S02]  /*a1a0*/  LDG.E.U8 R16, desc[UR36][R4.64+0x68] ;  /* 0x0000682404107981 */ /* 0x000e24000c1e1100 */
[----:B0-----:R-:W-:-:S05]  /*a1b0*/  PRMT R3, R16, 0x8880, RZ ;  /* 0x0000888010037816 */ /* 0x001fca00000000ff */
[----:B------:R-:W-:-:S07]  /*a1c0*/  IMAD R2, R3, R18, RZ ;  /* 0x0000001203027224 */ /* 0x000fce00078e02ff */
.L_x_398:
[----:B------:R-:W-:Y:S05]  /*a1d0*/  BSYNC B1 ;  /* 0x0000000000017941 */ /* 0x000fea0003800000 */
.L_x_397:
[----:B0-----:R-:W-:Y:S01]  /*a1e0*/  @!P5 IMAD R3, R76, R17, R2 ;  /* 0x000000114c03d224 */ /* 0x001fe200078e0202 */
[----:B------:R-:W-:Y:S04]  /*a1f0*/  BSSY B1, `(.L_x_399) ;  /* 0x0000006000017945 */ /* 0x000fe80003800000 */
[----:B------:R0:W-:Y:S01]  /*a200*/  @!P5 STG.E.U8 desc[UR36][R6.64+0x68], R3 ;  /* 0x000068030600d986 */ /* 0x0001e2000c101124 */
[----:B------:R-:W-:Y:S05]  /*a210*/  @P0 BRA `(.L_x_400) ;  /* 0x00000000000c0947 */ /* 0x000fea0003800000 */
[----:B------:R-:W0:Y:S02]  /*a220*/  LDG.E.U8 R16, desc[UR36][R4.64+0x69] ;  /* 0x0000692404107981 */ /* 0x000e24000c1e1100 */
[----:B0-----:R-:W-:-:S05]  /*a230*/  PRMT R3, R16, 0x8880, RZ ;  /* 0x0000888010037816 */ /* 0x001fca00000000ff */
[----:B------:R-:W-:-:S07]  /*a240*/  IMAD R2, R3, R18, RZ ;  /* 0x0000001203027224 */ /* 0x000fce00078e02ff */
.L_x_400:
[----:B------:R-:W-:Y:S05]  /*a250*/  BSYNC B1 ;  /* 0x0000000000017941 */ /* 0x000fea0003800000 */
.L_x_399:
        /* <DEDUP_REMOVED lines=11> */
.L_x_402:
[----:B------:R-:W-:Y:S05]  /*a310*/  BSYNC B1 ;  /* 0x0000000000017941 */ /* 0x000fea0003800000 */
.L_x_401:
[----:B0-----:R-:W-:Y:S01]  /*a320*/  @!P4 IMAD R3, R78, R17, R2 ;  /* 0x000000114e03c224 */ /* 0x001fe200078e0202 */
[----:B------:R-:W-:Y:S04]  /*a330*/  BSSY B1, `(.L_x_403) ;  /* 0x0000006000017945 */ /* 0x000fe80003800000 */
[----:B------:R0:W-:Y:S01]  /*a340*/  @!P4 STG.E.U8 desc[UR36][R8.64+0x68], R3 ;  /* 0x000068030800c986 */ /* 0x0001e2000c101124 */
[----:B------:R-:W-:Y:S05]  /*a350*/  @P3 BRA `(.L_x_404) ;  /* 0x00000000000c3947 */ /* 0x000fea0003800000 */
[----:B------:R-:W0:Y:S02]  /*a360*/  LDG.E.U8 R16, desc[UR36][R22.64+0x69] ;  /* 0x0000692416107981 */ /* 0x000e24000c1e1100 */
[----:B0-----:R-:W-:-:S05]  /*a370*/  PRMT R3, R16, 0x8880, RZ ;  /* 0x0000888010037816 */ /* 0x001fca00000000ff */
[----:B------:R-:W-:-:S07]  /*a380*/  IMAD R2, R3, R18, RZ ;  /* 0x0000001203027224 */ /* 0x000fce00078e02ff */
.L_x_404:
[----:B------:R-:W-:Y:S05]  /*a390*/  BSYNC B1 ;  /* 0x0000000000017941 */ /* 0x000fea0003800000 */
.L_x_403:
[----:B------:R-:W-:Y:S01]  /*a3a0*/  @!P3 IMAD R79, R79, R17, R2 ;  /* 0x000000114f4fb224 */ /* 0x000fe200078e0202 */
[----:B------:R-:W-:Y:S04]  /*a3b0*/  BSSY B1, `(.L_x_405) ;  /* 0x0000006000017945 */ /* 0x000fe80003800000 */
[----:B------:R0:W-:Y:S01]  /*a3c0*/  @!P3 STG.E.U8 desc[UR36][R8.64+0x69], R79 ;  /* 0x0000694f0800b986 */ /* 0x0001e2000c101124 */
[----:B------:R-:W-:Y:S05]  /*a3d0*/  @P5 BRA `(.L_x_406) ;  /* 0x00000000000c5947 */ /* 0x000fea0003800000 */
[----:B------:R-:W0:Y:S02]  /*a3e0*/  LDG.E.U8 R16, desc[UR36][R4.64+0x70] ;  /* 0x0000702404107981 */ /* 0x000e24000c1e1100 */
[----:B0-----:R-:W-:-:S05]  /*a3f0*/  PRMT R3, R16, 0x8880, RZ ;  /* 0x0000888010037816 */ /* 0x001fca00000000ff */
[----:B------:R-:W-:-:S07]  /*a400*/  IMAD R2, R3, R18, RZ ;  /* 0x0000001203027224 */ /* 0x000fce00078e02ff */
.L_x_406:
[----:B------:R-:W-:Y:S05]  /*a410*/  BSYNC B1 ;  /* 0x0000000000017941 */ /* 0x000fea0003800000 */
.L_x_405:
[----:B0-----:R-:W-:Y:S01]  /*a420*/  @!P5 IMAD R3, R80, R17, R2 ;  /* 0x000000115003d224 */ /* 0x001fe200078e0202 */
[----:B------:R-:W-:Y:S04]  /*a430*/  BSSY B1, `(.L_x_407) ;  /* 0x0000006000017945 */ /* 0x000fe80003800000 */
[----:B------:R0:W-:Y:S01]  /*a440*/  @!P5 STG.E.U8 desc[UR36][R6.64+0x70], R3 ;  /* 0x000070030600d986 */ /* 0x0001e2000c101124 */
[----:B------:R-:W-:Y:S05]  /*a450*/  @P0 BRA `(.L_x_408) ;  /* 0x00000000000c0947 */ /* 0x000fea0003800000 */
[----:B------:R-:W0:Y:S02]  /*a460*/  LDG.E.U8 R16, desc[UR36][R4.64+0x71] ;  /* 0x0000712404107981 */ /* 0x000e24000c1e1100 */
[----:B0-----:R-:W-:-:S05]  /*a470*/  PRMT R3, R16, 0x8880, RZ ;  /* 0x0000888010037816 */ /* 0x001fca00000000ff */
[----:B------:R-:W-:-:S07]  /*a480*/  IMAD R2, R3, R18, RZ ;  /* 0x0000001203027224 */ /* 0x000fce00078e02ff */
.L_x_408:
[----:B------:R-:W-:Y:S05]  /*a490*/  BSYNC B1 ;  /* 0x0000000000017941 */ /* 0x000fea0003800000 */
.L_x_407:
        /* <DEDUP_REMOVED lines=11> */
.L_x_410:
[----:B------:R-:W-:Y:S05]  /*a550*/  BSYNC B1 ;  /* 0x0000000000017941 */ /* 0x000fea0003800000 */
.L_x_409:
[----:B0-----:R-:W-:Y:S01]  /*a560*/  @!P4 IMAD R3, R82, R17, R2 ;  /* 0x000000115203c224 */ /* 0x001fe200078e0202 */
[----:B------:R-:W-:Y:S04]  /*a570*/  BSSY B1, `(.L_x_411) ;  /* 0x0000006000017945 */ /* 0x000fe80003800000 */
[----:B------:R0:W-:Y:S01]  /*a580*/  @!P4 STG.E.U8 desc[UR36][R8.64+0x70], R3 ;  /* 0x000070030800c986 */ /* 0x0001e2000c101124 */
[----:B------:R-:W-:Y:S05]  /*a590*/  @P3 BRA `(.L_x_412) ;  /* 0x00000000000c3947 */ /* 0x000fea0003800000 */
[----:B------:R-:W0:Y:S02]  /*a5a0*/  LDG.E.U8 R16, desc[UR36][R22.64+0x71] ;  /* 0x0000712416107981 */ /* 0x000e24000c1e1100 */
[----:B0-----:R-:W-:-:S05]  /*a5b0*/  PRMT R3, R16, 0x8880, RZ ;  /* 0x0000888010037816 */ /* 0x001fca00000000ff */
[----:B------:R-:W-:-:S07]  /*a5c0*/  IMAD R2, R3, R18, RZ ;  /* 0x0000001203027224 */ /* 0x000fce00078e02ff */
.L_x_412:
[----:B------:R-:W-:Y:S05]  /*a5d0*/  BSYNC B1 ;  /* 0x0000000000017941 */ /* 0x000fea0003800000 */
.L_x_411:
[----:B------:R-:W-:Y:S01]  /*a5e0*/  @!P3 IMAD R83, R83, R17, R2 ;  /* 0x000000115353b224 */ /* 0x000fe200078e0202 */
[----:B------:R-:W-:Y:S04]  /*a5f0*/  BSSY B1, `(.L_x_413) ;  /* 0x0000006000017945 */ /* 0x000fe80003800000 */
[----:B------:R0:W-:Y:S01]  /*a600*/  @!P3 STG.E.U8 desc[UR36][R8.64+0x71], R83 ;  /* 0x000071530800b986 */ /* 0x0001e2000c101124 */
[----:B------:R-:W-:Y:S05]  /*a610*/  @P5 BRA `(.L_x_414) ;  /* 0x00000000000c5947 */ /* 0x000fea0003800000 */
[----:B------:R-:W0:Y:S02]  /*a620*/  LDG.E.U8 R16, desc[UR36][R4.64+0x78] ;  /* 0x0000782404107981 */ /* 0x000e24000c1e1100 */
[----:B0-----:R-:W-:-:S05]  /*a630*/  PRMT R3, R16, 0x8880, RZ ;  /* 0x0000888010037816 */ /* 0x001fca00000000ff */
[----:B------:R-:W-:-:S07]  /*a640*/  IMAD R2, R3, R18, RZ ;  /* 0x0000001203027224 */ /* 0x000fce00078e02ff */
.L_x_414:
[----:B------:R-:W-:Y:S05]  /*a650*/  BSYNC B1 ;  /* 0x0000000000017941 */ /* 0x000fea0003800000 */
.L_x_413:
[----:B0-----:R-:W-:Y:S01]  /*a660*/  @!P5 IMAD R3, R84, R17, R2 ;  /* 0x000000115403d224 */ /* 0x001fe200078e0202 */
[----:B------:R-:W-:Y:S04]  /*a670*/  BSSY B1, `(.L_x_415) ;  /* 0x0000006000017945 */ /* 0x000fe80003800000 */
[----:B------:R0:W-:Y:S01]  /*a680*/  @!P5 STG.E.U8 desc[UR36][R6.64+0x78], R3 ;  /* 0x000078030600d986 */ /* 0x0001e2000c101124 */
[----:B------:R-:W-:Y:S05]  /*a690*/  @P0 BRA `(.L_x_416) ;  /* 0x00000000000c0947 */ /* 0x000fea0003800000 */
[----:B------:R-:W0:Y:S02]  /*a6a0*/  LDG.E.U8 R16, desc[UR36][R4.64+0x79] ;  /* 0x0000792404107981 */ /* 0x000e24000c1e1100 */
[----:B0-----:R-:W-:-:S05]  /*a6b0*/  PRMT R3, R16, 0x8880, RZ ;  /* 0x0000888010037816 */ /* 0x001fca00000000ff */
[----:B------:R-:W-:-:S07]  /*a6c0*/  IMAD R2, R3, R18, RZ ;  /* 0x0000001203027224 */ /* 0x000fce00078e02ff */
.L_x_416:
[----:B------:R-:W-:Y:S05]  /*a6d0*/  BSYNC B1 ;  /* 0x0000000000017941 */ /* 0x000fea0003800000 */
.L_x_415:
        /* <DEDUP_REMOVED lines=11> */
.L_x_418:
[----:B------:R-:W-:Y:S05]  /*a790*/  BSYNC B1 ;  /* 0x0000000000017941 */ /* 0x000fea0003800000 */
.L_x_417:
[----:B0-----:R-:W-:Y:S01]  /*a7a0*/  @!P4 IMAD R3, R86, R17, R2 ;  /* 0x000000115603c224 */ /* 0x001fe200078e0202 */
[----:B------:R-:W-:Y:S04]  /*a7b0*/  BSSY B1, `(.L_x_419) ;  /* 0x0000006000017945 */ /* 0x000fe80003800000 */
[----:B------:R0:W-:Y:S01]  /*a7c0*/  @!P4 STG.E.U8 desc[UR36][R8.64+0x78], R3 ;  /* 0x000078030800c986 */ /* 0x0001e2000c101124 */
[----:B------:R-:W-:Y:S05]  /*a7d0*/  @P3 BRA `(.L_x_420) ;  /* 0x00000000000c3947 */ /* 0x000fea0003800000 */
[----:B------:R-:W0:Y:S02]  /*a7e0*/  LDG.E.U8 R16, desc[UR36][R22.64+0x79] ;  /* 0x0000792416107981 */ /* 0x000e24000c1e1100 */
[----:B0-----:R-:W-:-:S05]  /*a7f0*/  PRMT R3, R16, 0x8880, RZ ;  /* 0x0000888010037816 */ /* 0x001fca00000000ff */
[----:B------:R-:W-:-:S07]  /*a800*/  IMAD R2, R3, R18, RZ ;  /* 0x0000001203027224 */ /* 0x000fce00078e02ff */
.L_x_420:
[----:B------:R-:W-:Y:S05]  /*a810*/  BSYNC B1 ;  /* 0x0000000000017941 */ /* 0x000fea0003800000 */
.L_x_419:
[----:B------:R-:W-:Y:S01]  /*a820*/  @!P3 IMAD R87, R87, R17, R2 ;  /* 0x000000115757b224 */ /* 0x000fe200078e0202 */
[----:B------:R-:W-:Y:S04]  /*a830*/  BSSY B1, `(.L_x_421) ;  /* 0x0000006000017945 */ /* 0x000fe80003800000 */
[----:B------:R0:W-:Y:S01]  /*a840*/  @!P3 STG.E.U8 desc[UR36][R8.64+0x79], R87 ;  /* 0x000079570800b986 */ /* 0x0001e2000c101124 */
[----:B------:R-:W-:Y:S05]  /*a850*/  @P5 BRA `(.L_x_422) ;  /* 0x00000000000c5947 */ /* 0x000fea0003800000 */
[----:B------:R-:W0:Y:S02]  /*a860*/  LDG.E.U8 R16, desc[UR36][R4.64+0x80] ;  /* 0x0000802404107981 */ /* 0x000e24000c1e1100 */
[----:B0-----:R-:W-:-:S05]  /*a870*/  PRMT R3, R16, 0x8880, RZ ;  /* 0x0000888010037816 */ /* 0x001fca00000000ff */
[----:B------:R-:W-:-:S07]  /*a880*/  IMAD R2, R3, R18, RZ ;  /* 0x0000001203027224 */ /* 0x000fce00078e02ff */
.L_x_422:
[----:B------:R-:W-:Y:S05]  /*a890*/  BSYNC B1 ;  /* 0x0000000000017941 */ /* 0x000fea0003800000 */
.L_x_421:
[----:B0-----:R-:W-:Y:S01]  /*a8a0*/  @!P5 IMAD R3, R88, R17, R2 ;  /* 0x000000115803d224 */ /* 0x001fe200078e0202 */
[----:B------:R-:W-:Y:S04]  /*a8b0*/  BSSY B1, `(.L_x_423) ;  /* 0x0000006000017945 */ /* 0x000fe80003800000 */
[----:B------:R0:W-:Y:S01]  /*a8c0*/  @!P5 STG.E.U8 desc[UR36][R6.64+0x80], R3 ;  /* 0x000080030600d986 */ /* 0x0001e2000c101124 */
[----:B------:R-:W-:Y:S05]  /*a8d0*/  @P0 BRA `(.L_x_424) ;  /* 0x00000000000c0947 */ /* 0x000fea0003800000 */
[----:B------:R-:W0:Y:S02]  /*a8e0*/  LDG.E.U8 R16, desc[UR36][R4.64+0x81] ;  /* 0x0000812404107981 */ /* 0x000e24000c1e1100 */
[----:B0-----:R-:W-:-:S05]  /*a8f0*/  PRMT R3, R16, 0x8880, RZ ;  /* 0x0000888010037816 */ /* 0x001fca00000000ff */
[----:B------:R-:W-:-:S07]  /*a900*/  IMAD R2, R3, R18, RZ ;  /* 0x0000001203027224 */ /* 0x000fce00078e02ff */
.L_x_424:
[----:B------:R-:W-:Y:S05]  /*a910*/  BSYNC B1 ;  /* 0x0000000000017941 */ /* 0x000fea0003800000 */
.L_x_423:
        /* <DEDUP_REMOVED lines=11> */
.L_x_426:
[----:B------:R-:W-:Y:S05]  /*a9d0*/  BSYNC B1 ;  /* 0x0000000000017941 */ /* 0x000fea0003800000 */
.L_x_425:
[----:B0-----:R-:W-:Y:S01]  /*a9e0*/  @!P4 IMAD R3, R90, R17, R2 ;  /* 0x000000115a03c224 */ /* 0x001fe200078e0202 */
[----:B------:R-:W-:Y:S04]  /*a9f0*/  BSSY B1, `(.L_x_427) ;  /* 0x0000006000017945 */ /* 0x000fe80003800000 */
[----:B------:R0:W-:Y:S01]  /*aa00*/  @!P4 STG.E.U8 desc[UR36][R8.64+0x80], R3 ;  /* 0x000080030800c986 */ /* 0x0001e2000c101124 */
[----:B------:R-:W-:Y:S05]  /*aa10*/  @P3 BRA `(.L_x_428) ;  /* 0x00000000000c3947 */ /* 0x000fea0003800000 */
[----:B------:R-:W0:Y:S02]  /*aa20*/  LDG.E.U8 R16, desc[UR36][R22.64+0x81] ;  /* 0x0000812416107981 */ /* 0x000e24000c1e1100 */
[----:B0-----:R-:W-:-:S05]  /*aa30*/  PRMT R3, R16, 0x8880, RZ ;  /* 0x0000888010037816 */ /* 0x001fca00000000ff */
[----:B------:R-:W-:-:S07]  /*aa40*/  IMAD R2, R3, R18, RZ ;  /* 0x0000001203027224 */ /* 0x000fce00078e02ff */
.L_x_428:
[----:B------:R-:W-:Y:S05]  /*aa50*/  BSYNC B1 ;  /* 0x0000000000017941 */ /* 0x000fea0003800000 */
.L_x_427:
[----:B------:R-:W-:Y:S01]  /*aa60*/  @!P3 IMAD R91, R91, R17, R2 ;  /* 0x000000115b5bb224 */ /* 0x000fe200078e0202 */
[----:B------:R-:W-:Y:S04]  /*aa70*/  BSSY B1, `(.L_x_429) ;  /* 0x0000006000017945 */ /* 0x000fe80003800000 */
[----:B------:R0:W-:Y:S01]  /*aa80*/  @!P3 STG.E.U8 desc[UR36][R8.64+0x81], R91 ;  /* 0x0000815b0800b986 */ /* 0x0001e2000c101124 */
[----:B------:R-:W-:Y:S05]  /*aa90*/  @P5 BRA `(.L_x_430) ;  /* 0x00000000000c5947 */ /* 0x000fea0003800000 */
[----:B------:R-:W0:Y:S02]  /*aaa0*/  LDG.E.U8 R16, desc[UR36][R4.64+0x88] ;  /* 0x0000882404107981 */ /* 0x000e24000c1e1100 */
[----:B0-----:R-:W-:-:S05]  /*aab0*/  PRMT R3, R16, 0x8880, RZ ;  /* 0x0000888010037816 */ /* 0x001fca00000000ff */
[----:B------:R-:W-:-:S07]  /*aac0*/  IMAD R2, R3, R18, RZ ;  /* 0x0000001203027224 */ /* 0x000fce00078e02ff */
.L_x_430:
[----:B------:R-:W-:Y:S05]  /*aad0*/  BSYNC B1 ;  /* 0x0000000000017941 */ /* 0x000fea0003800000 */
.L_x_429:
[----:B0-----:R-:W-:Y:S01]  /*aae0*/  @!P5 IMAD R3, R92, R17, R2 ;  /* 0x000000115c03d224 */ /* 0x001fe200078e0202 */
[----:B------:R-:W-:Y:S04]  /*aaf0*/  BSSY B1, `(.L_x_431) ;  /* 0x0000006000017945 */ /* 0x000fe80003800000 */
[----:B------:R0:W-:Y:S01]  /*ab00*/  @!P5 STG.E.U8 desc[UR36][R6.64+0x88], R3 ;  /* 0x000088030600d986 */ /* 0x0001e2000c101124 */
[----:B------:R-:W-:Y:S05]  /*ab10*/  @P0 BRA `(.L_x_432) ;  /* 0x00000000000c0947 */ /* 0x000fea0003800000 */
[----:B------:R-:W0:Y:S02]  /*ab20*/  LDG.E.U8 R16, desc[UR36][R4.64+0x89] ;  /* 0x0000892404107981 */ /* 0x000e24000c1e1100 */
[----:B0-----:R-:W-:-:S05]  /*ab30*/  PRMT R3, R16, 0x8880, RZ ;  /* 0x0000888010037816 */ /* 0x001fca00000000ff */
[----:B------:R-:W-:-:S07]  /*ab40*/  IMAD R2, R3, R18, RZ ;  /* 0x0000001203027224 */ /* 0x000fce00078e02ff */
.L_x_432:
[----:B------:R-:W-:Y:S05]  /*ab50*/  BSYNC B1 ;  /* 0x0000000000017941 */ /* 0x000fea0003800000 */
.L_x_431:
        /* <DEDUP_REMOVED lines=11> */
.L_x_434:
[----:B------:R-:W-:Y:S05]  /*ac10*/  BSYNC B1 ;  /* 0x0000000000017941 */ /* 0x000fea0003800000 */
.L_x_433:
[----:B0-----:R-:W-:Y:S01]  /*ac20*/  @!P4 IMAD R3, R94, R17, R2 ;  /* 0x000000115e03c224 */ /* 0x001fe200078e0202 */
[----:B------:R-:W-:Y:S04]  /*ac30*/  BSSY B1, `(.L_x_435) ;  /* 0x0000006000017945 */ /* 0x000fe80003800000 */
[----:B------:R0:W-:Y:S01]  /*ac40*/  @!P4 STG.E.U8 desc[UR36][R8.64+0x88], R3 ;  /* 0x000088030800c986 */ /* 0x0001e2000c101124 */
[----:B------:R-:W-:Y:S05]  /*ac50*/  @P3 BRA `(.L_x_436) ;  /* 0x00000000000c3947 */ /* 0x000fea0003800000 */
[----:B------:R-:W0:Y:S02]  /*ac60*/  LDG.E.U8 R16, desc[UR36][R22.64+0x89] ;  /* 0x0000892416107981 */ /* 0x000e24000c1e1100 */
[----:B0-----:R-:W-:-:S05]  /*ac70*/  PRMT R3, R16, 0x8880, RZ ;  /* 0x0000888010037816 */ /* 0x001fca00000000ff */
[----:B------:R-:W-:-:S07]  /*ac80*/  IMAD R2, R3, R18, RZ ;  /* 0x0000001203027224 */ /* 0x000fce00078e02ff */
.L_x_436:
[----:B------:R-:W-:Y:S05]  /*ac90*/  BSYNC B1 ;  /* 0x0000000000017941 */ /* 0x000fea0003800000 */
.L_x_435:
[----:B------:R-:W-:Y:S01]  /*aca0*/  @!P3 IMAD R95, R95, R17, R2 ;  /* 0x000000115f5fb224 */ /* 0x000fe200078e0202 */
[----:B------:R-:W-:Y:S04]  /*acb0*/  BSSY B1, `(.L_x_437) ;  /* 0x0000006000017945 */ /* 0x000fe80003800000 */
[----:B------:R0:W-:Y:S01]  /*acc0*/  @!P3 STG.E.U8 desc[UR36][R8.64+0x89], R95 ;  /* 0x0000895f0800b986 */ /* 0x0001e2000c101124 */
[----:B------:R-:W-:Y:S05]  /*acd0*/  @P5 BRA `(.L_x_438) ;  /* 0x00000000000c5947 */ /* 0x000fea0003800000 */
[----:B------:R-:W0:Y:S02]  /*ace0*/  LDG.E.U8 R16, desc[UR36][R4.64+0x90] ;  /* 0x0000902404107981 */ /* 0x000e24000c1e1100 */
[----:B0-----:R-:W-:-:S05]  /*acf0*/  PRMT R3, R16, 0x8880, RZ ;  /* 0x0000888010037816 */ /* 0x001fca00000000ff */
[----:B------:R-:W-:-:S07]  /*ad00*/  IMAD R2, R3, R18, RZ ;  /* 0x0000001203027224 */ /* 0x000fce00078e02ff */
.L_x_438:
[----:B------:R-:W-:Y:S05]  /*ad10*/  BSYNC B1 ;  /* 0x0000000000017941 */ /* 0x000fea0003800000 */
.L_x_437:
[----:B0-----:R-:W-:Y:S01]  /*ad20*/  @!P5 IMAD R3, R96, R17, R2 ;  /* 0x000000116003d224 */ /* 0x001fe200078e0202 */
[----:B------:R-:W-:Y:S04]  /*ad30*/  BSSY B1, `(.L_x_439) ;  /* 0x0000006000017945 */ /* 0x000fe80003800000 */
[----:B------:R0:W-:Y:S01]  /*ad40*/  @!P5 STG.E.U8 desc[UR36][R6.64+0x90], R3 ;  /* 0x000090030600d986 */ /* 0x0001e2000c101124 */
[----:B------:R-:W-:Y:S05]  /*ad50*/  @P0 BRA `(.L_x_440) ;  /* 0x00000000000c0947 */ /* 0x000fea0003800000 */
[----:B------:R-:W0:Y:S02]  /*ad60*/  LDG.E.U8 R16, desc[UR36][R4.64+0x91] ;  /* 0x0000912404107981 */ /* 0x000e24000c1e1100 */
[----:B0-----:R-:W-:-:S05]  /*ad70*/  PRMT R3, R16, 0x8880, RZ ;  /* 0x0000888010037816 */ /* 0x001fca00000000ff */
[----:B------:R-:W-:-:S07]  /*ad80*/  IMAD R2, R3, R18, RZ ;  /* 0x0000001203027224 */ /* 0x000fce00078e02ff */
.L_x_440:
[----:B------:R-:W-:Y:S05]  /*ad90*/  BSYNC B1 ;  /* 0x0000000000017941 */ /* 0x000fea0003800000 */
.L_x_439:
        /* <DEDUP_REMOVED lines=11> */
.L_x_442:
[----:B------:R-:W-:Y:S05]  /*ae50*/  BSYNC B1 ;  /* 0x0000000000017941 */ /* 0x000fea0003800000 */
.L_x_441:
[----:B0-----:R-:W-:Y:S01]  /*ae60*/  @!P4 IMAD R3, R98, R17, R2 ;  /* 0x000000116203c224 */ /* 0x001fe200078e0202 */
[----:B------:R-:W-:Y:S04]  /*ae70*/  BSSY B1, `(.L_x_443) ;  /* 0x0000006000017945 */ /* 0x000fe80003800000 */
[----:B------:R0:W-:Y:S01]  /*ae80*/  @!P4 STG.E.U8 desc[UR36][R8.64+0x90], R3 ;  /* 0x000090030800c986 */ /* 0x0001e2000c101124 */
[----:B------:R-:W-:Y:S05]  /*ae90*/  @P3 BRA `(.L_x_444) ;  /* 0x00000000000c3947 */ /* 0x000fea0003800000 */
[----:B------:R-:W0:Y:S02]  /*aea0*/  LDG.E.U8 R16, desc[UR36][R22.64+0x91] ;  /* 0x0000912416107981 */ /* 0x000e24000c1e1100 */
[----:B0-----:R-:W-:-:S05]  /*aeb0*/  PRMT R3, R16, 0x8880, RZ ;  /* 0x0000888010037816 */ /* 0x001fca00000000ff */
[----:B------:R-:W-:-:S07]  /*aec0*/  IMAD R2, R3, R18, RZ ;  /* 0x0000001203027224 */ /* 0x000fce00078e02ff */
.L_x_444:
[----:B------:R-:W-:Y:S05]  /*aed0*/  BSYNC B1 ;  /* 0x0000000000017941 */ /* 0x000fea0003800000 */
.L_x_443:
[----:B------:R-:W-:Y:S01]  /*aee0*/  @!P3 IMAD R99, R99, R17, R2 ;  /* 0x000000116363b224 */ /* 0x000fe200078e0202 */
[----:B------:R-:W-:Y:S04]  /*aef0*/  BSSY B1, `(.L_x_445) ;  /* 0x0000006000017945 */ /* 0x000fe80003800000 */
[----:B------:R0:W-:Y:S01]  /*af00*/  @!P3 STG.E.U8 desc[UR36][R8.64+0x91], R99 ;  /* 0x000091630800b986 */ /* 0x0001e2000c101124 */
[----:B------:R-:W-:Y:S05]  /*af10*/  @P5 BRA `(.L_x_446) ;  /* 0x00000000000c5947 */ /* 0x000fea0003800000 */
[----:B------:R-:W0:Y:S02]  /*af20*/  LDG.E.U8 R16, desc[UR36][R4.64+0x98] ;  /* 0x0000982404107981 */ /* 0x000e24000c1e1100 */
[----:B0-----:R-:W-:-:S05]  /*af30*/  PRMT R3, R16, 0x8880, RZ ;  /* 0x0000888010037816 */ /* 0x001fca00000000ff */
[----:B------:R-:W-:-:S07]  /*af40*/  IMAD R2, R3, R18, RZ ;  /* 0x0000001203027224 */ /* 0x000fce00078e02ff */
.L_x_446:
[----:B------:R-:W-:Y:S05]  /*af50*/  BSYNC B1 ;  /* 0x0000000000017941 */ /* 0x000fea0003800000 */
.L_x_445:
[----:B0-----:R-:W-:Y:S01]  /*af60*/  @!P5 IMAD R3, R100, R17, R2 ;  /* 0x000000116403d224 */ /* 0x001fe200078e0202 */
[----:B------:R-:W-:Y:S04]  /*af70*/  BSSY B1, `(.L_x_447) ;  /* 0x0000006000017945 */ /* 0x000fe80003800000 */
[----:B------:R0:W-:Y:S01]  /*af80*/  @!P5 STG.E.U8 desc[UR36][R6.64+0x98], R3 ;  /* 0x000098030600d986 */ /* 0x0001e2000c101124 */
[----:B------:R-:W-:Y:S05]  /*af90*/  @P0 BRA `(.L_x_448) ;  /* 0x00000000000c0947 */ /* 0x000fea0003800000 */
[----:B------:R-:W0:Y:S02]  /*afa0*/  LDG.E.U8 R16, desc[UR36][R4.64+0x99] ;  /* 0x0000992404107981 */ /* 0x000e24000c1e1100 */
[----:B0-----:R-:W-:-:S05]  /*afb0*/  PRMT R3, R16, 0x8880, RZ ;  /* 0x0000888010037816 */ /* 0x001fca00000000ff */
[----:B------:R-:W-:-:S07]  /*afc0*/  IMAD R2, R3, R18, RZ ;  /* 0x0000001203027224 */ /* 0x000fce00078e02ff */
.L_x_448:
[----:B------:R-:W-:Y:S05]  /*afd0*/  BSYNC B1 ;  /* 0x0000000000017941 */ /* 0x000fea0003800000 */
.L_x_447:
        /* <DEDUP_REMOVED lines=11> */
.L_x_450:
[----:B------:R-:W-:Y:S05]  /*b090*/  BSYNC B1 ;  /* 0x0000000000017941 */ /* 0x000fea0003800000 */
.L_x_449:
[----:B0-----:R-:W-:Y:S01]  /*b0a0*/  @!P4 IMAD R3, R102, R17, R2 ;  /* 0x000000116603c224 */ /* 0x001fe200078e0202 */
[----:B------:R-:W-:Y:S04]  /*b0b0*/  BSSY B1, `(.L_x_451) ;  /* 0x0000006000017945 */ /* 0x000fe80003800000 */
[----:B------:R0:W-:Y:S01]  /*b0c0*/  @!P4 STG.E.U8 desc[UR36][R8.64+0x98], R3 ;  /* 0x000098030800c986 */ /* 0x0001e2000c101124 */
[----:B------:R-:W-:Y:S05]  /*b0d0*/  @P3 BRA `(.L_x_452) ;  /* 0x00000000000c3947 */ /* 0x000fea0003800000 */
[----:B------:R-:W0:Y:S02]  /*b0e0*/  LDG.E.U8 R16, desc[UR36][R22.64+0x99] ;  /* 0x0000992416107981 */ /* 0x000e24000c1e1100 */
[----:B0-----:R-:W-:-:S05]  /*b0f0*/  PRMT R3, R16, 0x8880, RZ ;  /* 0x0000888010037816 */ /* 0x001fca00000000ff */
[----:B------:R-:W-:-:S07]  /*b100*/  IMAD R2, R3, R18, RZ ;  /* 0x0000001203027224 */ /* 0x000fce00078e02ff */
.L_x_452:
[----:B------:R-:W-:Y:S05]  /*b110*/  BSYNC B1 ;  /* 0x0000000000017941 */ /* 0x000fea0003800000 */
.L_x_451:
[----:B------:R-:W-:Y:S01]  /*b120*/  @!P3 IMAD R103, R103, R17, R2 ;  /* 0x000000116767b224 */ /* 0x000fe200078e0202 */
[----:B------:R-:W-:Y:S04]  /*b130*/  BSSY B1, `(.L_x_453) ;  /* 0x0000006000017945 */ /* 0x000fe80003800000 */
[----:B------:R0:W-:Y:S01]  /*b140*/  @!P3 STG.E.U8 desc[UR36][R8.64+0x99], R103 ;  /* 0x000099670800b986 */ /* 0x0001e2000c101124 */
[----:B------:R-:W-:Y:S05]  /*b150*/  @P5 BRA `(.L_x_454) ;  /* 0x00000000000c5947 */ /* 0x000fea0003800000 */
[----:B------:R-:W0:Y:S02]  /*b160*/  LDG.E.U8 R16, desc[UR36][R4.64+0xa0] ;  /* 0x0000a02404107981 */ /* 0x000e24000c1e1100 */
[----:B0-----:R-:W-:-:S05]  /*b170*/  PRMT R3, R16, 0x8880, RZ ;  /* 0x0000888010037816 */ /* 0x001fca00000000ff */
[----:B------:R-:W-:-:S07]  /*b180*/  IMAD R2, R3, R18, RZ ;  /* 0x0000001203027224 */ /* 0x000fce00078e02ff */
.L_x_454:
[----:B------:R-:W-:Y:S05]  /*b190*/  BSYNC B1 ;  /* 0x0000000000017941 */ /* 0x000fea0003800000 */
.L_x_453:
[----:B0-----:R-:W-:Y:S01]  /*b1a0*/  @!P5 IMAD R3, R104, R17, R2 ;  /* 0x000000116803d224 */ /* 0x001fe200078e0202 */
[----:B------:R-:W-:Y:S04]  /*b1b0*/  BSSY B1, `(.L_x_455) ;  /* 0x0000006000017945 */ /* 0x000fe80003800000 */
[----:B------:R0:W-:Y:S01]  /*b1c0*/  @!P5 STG.E.U8 desc[UR36][R6.64+0xa0], R3 ;  /* 0x0000a0030600d986 */ /* 0x0001e2000c101124 */
[----:B------:R-:W-:Y:S05]  /*b1d0*/  @P0 BRA `(.L_x_456) ;  /* 0x00000000000c0947 */ /* 0x000fea0003800000 */
[----:B------:R-:W0:Y:S02]  /*b1e0*/  LDG.E.U8 R16, desc[UR36][R4.64+0xa1] ;  /* 0x0000a12404107981 */ /* 0x000e24000c1e1100 */
[----:B0-----:R-:W-:-:S05]  /*b1f0*/  PRMT R3, R16, 0x8880, RZ ;  /* 0x0000888010037816 */ /* 0x001fca00000000ff */
[----:B------:R-:W-:-:S07]  /*b200*/  IMAD R2, R3, R18, RZ ;  /* 0x0000001203027224 */ /* 0x000fce00078e02ff */
.L_x_456:
[----:B------:R-:W-:Y:S05]  /*b210*/  BSYNC B1 ;  /* 0x0000000000017941 */ /* 0x000fea0003800000 */
.L_x_455:
        /* <DEDUP_REMOVED lines=11> */
.L_x_458:
[----:B------:R-:W-:Y:S05]  /*b2d0*/  BSYNC B1 ;  /* 0x0000000000017941 */ /* 0x000fea0003800000 */
.L_x_457:
[----:B0-----:R-:W-:Y:S01]  /*b2e0*/  @!P4 IMAD R3, R106, R17, R2 ;  /* 0x000000116a03c224 */ /* 0x001fe200078e0202 */
[----:B------:R-:W-:Y:S04]  /*b2f0*/  BSSY B1, `(.L_x_459) ;  /* 0x0000006000017945 */ /* 0x000fe80003800000 */
[----:B------:R0:W-:Y:S01]  /*b300*/  @!P4 STG.E.U8 desc[UR36][R8.64+0xa0], R3 ;  /* 0x0000a0030800c986 */ /* 0x0001e2000c101124 */
[----:B------:R-:W-:Y:S05]  /*b310*/  @P3 BRA `(.L_x_460) ;  /* 0x00000000000c3947 */ /* 0x000fea0003800000 */
[----:B------:R-:W0:Y:S02]  /*b320*/  LDG.E.U8 R16, desc[UR36][R22.64+0xa1] ;  /* 0x0000a12416107981 */ /* 0x000e24000c1e1100 */
[----:B0-----:R-:W-:-:S05]  /*b330*/  PRMT R3, R16, 0x8880, RZ ;  /* 0x0000888010037816 */ /* 0x001fca00000000ff */
[----:B------:R-:W-:-:S07]  /*b340*/  IMAD R2, R3, R18, RZ ;  /* 0x0000001203027224 */ /* 0x000fce00078e02ff */
.L_x_460:
[----:B------:R-:W-:Y:S05]  /*b350*/  BSYNC B1 ;  /* 0x0000000000017941 */ /* 0x000fea0003800000 */
.L_x_459:
[----:B------:R-:W-:Y:S01]  /*b360*/  @!P3 IMAD R107, R107, R17, R2 ;  /* 0x000000116b6bb224 */ /* 0x000fe200078e0202 */
[----:B------:R-:W-:Y:S04]  /*b370*/  BSSY B1, `(.L_x_461) ;  /* 0x0000006000017945 */ /* 0x000fe80003800000 */
[----:B------:R0:W-:Y:S01]  /*b380*/  @!P3 STG.E.U8 desc[UR36][R8.64+0xa1], R107 ;  /* 0x0000a16b0800b986 */ /* 0x0001e2000c101124 */
[----:B------:R-:W-:Y:S05]  /*b390*/  @P5 BRA `(.L_x_462) ;  /* 0x00000000000c5947 */ /* 0x000fea0003800000 */
[----:B------:R-:W0:Y:S02]  /*b3a0*/  LDG.E.U8 R16, desc[UR36][R4.64+0xa8] ;  /* 0x0000a82404107981 */ /* 0x000e24000c1e1100 */
[----:B0-----:R-:W-:-:S05]  /*b3b0*/  PRMT R3, R16, 0x8880, RZ ;  /* 0x0000888010037816 */ /* 0x001fca00000000ff */
[----:B------:R-:W-:-:S07]  /*b3c0*/  IMAD R2, R3, R18, RZ ;  /* 0x0000001203027224 */ /* 0x000fce00078e02ff */
.L_x_462:
[----:B------:R-:W-:Y:S05]  /*b3d0*/  BSYNC B1 ;  /* 0x0000000000017941 */ /* 0x000fea0003800000 */
.L_x_461:
[----:B0-----:R-:W-:Y:S01]  /*b3e0*/  @!P5 IMAD R3, R108, R17, R2 ;  /* 0x000000116c03d224 */ /* 0x001fe200078e0202 */
[----:B------:R-:W-:Y:S04]  /*b3f0*/  BSSY B1, `(.L_x_463) ;  /* 0x0000006000017945 */ /* 0x000fe80003800000 */
[----:B------:R0:W-:Y:S01]  /*b400*/  @!P5 STG.E.U8 desc[UR36][R6.64+0xa8], R3 ;  /* 0x0000a8030600d986 */ /* 0x0001e2000c101124 */
[----:B------:R-:W-:Y:S05]  /*b410*/  @P0 BRA `(.L_x_464) ;  /* 0x00000000000c0947 */ /* 0x000fea0003800000 */
[----:B------:R-:W0:Y:S02]  /*b420*/  LDG.E.U8 R16, desc[UR36][R4.64+0xa9] ;  /* 0x0000a92404107981 */ /* 0x000e24000c1e1100 */
[----:B0-----:R-:W-:-:S05]  /*b430*/  PRMT R3, R16, 0x8880, RZ ;  /* 0x0000888010037816 */ /* 0x001fca00000000ff */
[----:B------:R-:W-:-:S07]  /*b440*/  IMAD R2, R3, R18, RZ ;  /* 0x0000001203027224 */ /* 0x000fce00078e02ff */
.L_x_464:
[----:B------:R-:W-:Y:S05]  /*b450*/  BSYNC B1 ;  /* 0x0000000000017941 */ /* 0x000fea0003800000 */
.L_x_463:
        /* <DEDUP_REMOVED lines=11> */
.L_x_466:
[----:B------:R-:W-:Y:S05]  /*b510*/  BSYNC B1 ;  /* 0x0000000000017941 */ /* 0x000fea0003800000 */
.L_x_465:
[----:B0-----:R-:W-:Y:S01]  /*b520*/  @!P4 IMAD R3, R110, R17, R2 ;  /* 0x000000116e03c224 */ /* 0x001fe200078e0202 */
[----:B------:R-:W-:Y:S04]  /*b530*/  BSSY B1, `(.L_x_467) ;  /* 0x0000006000017945 */ /* 0x000fe80003800000 */
[----:B------:R0:W-:Y:S01]  /*b540*/  @!P4 STG.E.U8 desc[UR36][R8.64+0xa8], R3 ;  /* 0x0000a8030800c986 */ /* 0x0001e2000c101124 */
[----:B------:R-:W-:Y:S05]  /*b550*/  @P3 BRA `(.L_x_468) ;  /* 0x00000000000c3947 */ /* 0x000fea0003800000 */
[----:B------:R-:W0:Y:S02]  /*b560*/  LDG.E.U8 R16, desc[UR36][R22.64+0xa9] ;  /* 0x0000a92416107981 */ /* 0x000e24000c1e1100 */
[----:B0-----:R-:W-:-:S05]  /*b570*/  PRMT R3, R16, 0x8880, RZ ;  /* 0x0000888010037816 */ /* 0x001fca00000000ff */
[----:B------:R-:W-:-:S07]  /*b580*/  IMAD R2, R3, R18, RZ ;  /* 0x0000001203027224 */ /* 0x000fce00078e02ff */
.L_x_468:
[----:B------:R-:W-:Y:S05]  /*b590*/  BSYNC B1 ;  /* 0x0000000000017941 */ /* 0x000fea0003800000 */
.L_x_467:
[----:B------:R-:W-:Y:S01]  /*b5a0*/  @!P3 IMAD R111, R111, R17, R2 ;  /* 0x000000116f6fb224 */ /* 0x000fe200078e0202 */
[----:B------:R-:W-:Y:S04]  /*b5b0*/  BSSY B1, `(.L_x_469) ;  /* 0x0000006000017945 */ /* 0x000fe80003800000 */
[----:B------:R0:W-:Y:S01]  /*b5c0*/  @!P3 STG.E.U8 desc[UR36][R8.64+0xa9], R111 ;  /* 0x0000a96f0800b986 */ /* 0x0001e2000c101124 */
[----:B------:R-:W-:Y:S05]  /*b5d0*/  @P5 BRA `(.L_x_470) ;  /* 0x00000000000c5947 */ /* 0x000fea0003800000 */
[----:B------:R-:W0:Y:S02]  /*b5e0*/  LDG.E.U8 R16, desc[UR36][R4.64+0xb0] ;  /* 0x0000b02404107981 */ /* 0x000e24000c1e1100 */
[----:B0-----:R-:W-:-:S05]  /*b5f0*/  PRMT R3, R16, 0x8880, RZ ;  /* 0x0000888010037816 */ /* 0x001fca00000000ff */
[----:B------:R-:W-:-:S07]  /*b600*/  IMAD R2, R3, R18, RZ ;  /* 0x0000001203027224 */ /* 0x000fce00078e02ff */
.L_x_470:
[----:B------:R-:W-:Y:S05]  /*b610*/  BSYNC B1 ;  /* 0x0000000000017941 */ /* 0x000fea0003800000 */
.L_x_469:
[----:B0-----:R-:W-:Y:S01]  /*b620*/  @!P5 IMAD R3, R112, R17, R2 ;  /* 0x000000117003d224 */ /* 0x001fe200078e0202 */
[----:B------:R-:W-:Y:S04]  /*b630*/  BSSY B1, `(.L_x_471) ;  /* 0x0000006000017945 */ /* 0x000fe80003800000 */
[----:B------:R0:W-:Y:S01]  /*b640*/  @!P5 STG.E.U8 desc[UR36][R6.64+0xb0], R3 ;  /* 0x0000b0030600d986 */ /* 0x0001e2000c101124 */
[----:B------:R-:W-:Y:S05]  /*b650*/  @P0 BRA `(.L_x_472) ;  /* 0x00000000000c0947 */ /* 0x000fea0003800000 */
[----:B------:R-:W0:Y:S02]  /*b660*/  LDG.E.U8 R16, desc[UR36][R4.64+0xb1] ;  /* 0x0000b12404107981 */ /* 0x000e24000c1e1100 */
[----:B0-----:R-:W-:-:S05]  /*b670*/  PRMT R3, R16, 0x8880, RZ ;  /* 0x0000888010037816 */ /* 0x001fca00000000ff */
[----:B------:R-:W-:-:S07]  /*b680*/  IMAD R2, R3, R18, RZ ;  /* 0x0000001203027224 */ /* 0x000fce00078e02ff */
.L_x_472:
[----:B------:R-:W-:Y:S05]  /*b690*/  BSYNC B1 ;  /* 0x0000000000017941 */ /* 0x000fea0003800000 */
.L_x_471:
        /* <DEDUP_REMOVED lines=11> */
.L_x_474:
[----:B------:R-:W-:Y:S05]  /*b750*/  BSYNC B1 ;  /* 0x0000000000017941 */ /* 0x000fea0003800000 */
.L_x_473:
[----:B0-----:R-:W-:Y:S01]  /*b760*/  @!P4 IMAD R3, R114, R17, R2 ;  /* 0x000000117203c224 */ /* 0x001fe200078e0202 */
[----:B------:R-:W-:Y:S04]  /*b770*/  BSSY B1, `(.L_x_475) ;  /* 0x0000006000017945 */ /* 0x000fe80003800000 */
[----:B------:R0:W-:Y:S01]  /*b780*/  @!P4 STG.E.U8 desc[UR36][R8.64+0xb0], R3 ;  /* 0x0000b0030800c986 */ /* 0x0001e2000c101124 */
[----:B------:R-:W-:Y:S05]  /*b790*/  @P3 BRA `(.L_x_476) ;  /* 0x00000000000c3947 */ /* 0x000fea0003800000 */
[----:B------:R-:W0:Y:S02]  /*b7a0*/  LDG.E.U8 R16, desc[UR36][R22.64+0xb1] ;  /* 0x0000b12416107981 */ /* 0x000e24000c1e1100 */
[----:B0-----:R-:W-:-:S05]  /*b7b0*/  PRMT R3, R16, 0x8880, RZ ;  /* 0x0000888010037816 */ /* 0x001fca00000000ff */
[----:B------:R-:W-:-:S07]  /*b7c0*/  IMAD R2, R3, R18, RZ ;  /* 0x0000001203027224 */ /* 0x000fce00078e02ff */
.L_x_476:
[----:B------:R-:W-:Y:S05]  /*b7d0*/  BSYNC B1 ;  /* 0x0000000000017941 */ /* 0x000fea0003800000 */
.L_x_475:
[----:B------:R-:W-:Y:S01]  /*b7e0*/  @!P3 IMAD R115, R115, R17, R2 ;  /* 0x000000117373b224 */ /* 0x000fe200078e0202 */
[----:B------:R-:W-:Y:S04]  /*b7f0*/  BSSY B1, `(.L_x_477) ;  /* 0x0000006000017945 */ /* 0x000fe80003800000 */
[----:B------:R0:W-:Y:S01]  /*b800*/  @!P3 STG.E.U8 desc[UR36][R8.64+0xb1], R115 ;  /* 0x0000b1730800b986 */ /* 0x0001e2000c101124 */
[----:B------:R-:W-:Y:S05]  /*b810*/  @P5 BRA `(.L_x_478) ;  /* 0x00000000000c5947 */ /* 0x000fea0003800000 */
[----:B------:R-:W0:Y:S02]  /*b820*/  LDG.E.U8 R16, desc[UR36][R4.64+0xb8] ;  /* 0x0000b82404107981 */ /* 0x000e24000c1e1100 */
[----:B0-----:R-:W-:-:S05]  /*b830*/  PRMT R3, R16, 0x8880, RZ ;  /* 0x0000888010037816 */ /* 0x001fca00000000ff */
[----:B------:R-:W-:-:S07]  /*b840*/  IMAD R2, R3, R18, RZ ;  /* 0x0000001203027224 */ /* 0x000fce00078e02ff */
.L_x_478:
[----:B------:R-:W-:Y:S05]  /*b850*/  BSYNC B1 ;  /* 0x0000000000017941 */ /* 0x000fea0003800000 */
.L_x_477:
[----:B0-----:R-:W-:Y:S01]  /*b860*/  @!P5 IMAD R3, R116, R17, R2 ;  /* 0x000000117403d224 */ /* 0x001fe200078e0202 */
[----:B------:R-:W-:Y:S04]  /*b870*/  BSSY B1, `(.L_x_479) ;  /* 0x0000006000017945 */ /* 0x000fe80003800000 */
[----:B------:R0:W-:Y:S01]  /*b880*/  @!P5 STG.E.U8 desc[UR36][R6.64+0xb8], R3 ;  /* 0x0000b8030600d986 */ /* 0x0001e2000c101124 */
[----:B------:R-:W-:Y:S05]  /*b890*/  @P0 BRA `(.L_x_480) ;  /* 0x00000000000c0947 */ /* 0x000fea0003800000 */
[----:B------:R-:W0:Y:S02]  /*b8a0*/  LDG.E.U8 R16, desc[UR36][R4.64+0xb9] ;  /* 0x0000b92404107981 */ /* 0x000e24000c1e1100 */
[----:B0-----:R-:W-:-:S05]  /*b8b0*/  PRMT R3, R16, 0x8880, RZ ;  /* 0x0000888010037816 */ /* 0x001fca00000000ff */
[----:B------:R-:W-:-:S07]  /*b8c0*/  IMAD R2, R3, R18, RZ ;  /* 0x0000001203027224 */ /* 0x000fce00078e02ff */
.L_x_480:
[----:B------:R-:W-:Y:S05]  /*b8d0*/  BSYNC B1 ;  /* 0x0000000000017941 */ /* 0x000fea0003800000 */
.L_x_479:
        /* <DEDUP_REMOVED lines=11> */
.L_x_482:
[----:B------:R-:W-:Y:S05]  /*b990*/  BSYNC B1 ;  /* 0x0000000000017941 */ /* 0x000fea0003800000 */
.L_x_481:
[----:B0-----:R-:W-:Y:S01]  /*b9a0*/  @!P4 IMAD R3, R118, R17, R2 ;  /* 0x000000117603c224 */ /* 0x001fe200078e0202 */
[----:B------:R-:W-:Y:S04]  /*b9b0*/  BSSY B1, `(.L_x_483) ;  /* 0x0000006000017945 */ /* 0x000fe80003800000 */
[----:B------:R0:W-:Y:S01]  /*b9c0*/  @!P4 STG.E.U8 desc[UR36][R8.64+0xb8], R3 ;  /* 0x0000b8030800c986 */ /* 0x0001e2000c101124 */
[----:B------:R-:W-:Y:S05]  /*b9d0*/  @P3 BRA `(.L_x_484) ;  /* 0x00000000000c3947 */ /* 0x000fea0003800000 */
[----:B------:R-:W0:Y:S02]  /*b9e0*/  LDG.E.U8 R16, desc[UR36][R22.64+0xb9] ;  /* 0x0000b92416107981 */ /* 0x000e24000c1e1100 */
[----:B0-----:R-:W-:-:S05]  /*b9f0*/  PRMT R3, R16, 0x8880, RZ ;  /* 0x0000888010037816 */ /* 0x001fca00000000ff */
[----:B------:R-:W-:-:S07]  /*ba00*/  IMAD R2, R3, R18, RZ ;  /* 0x0000001203027224 */ /* 0x000fce00078e02ff */
.L_x_484:
[----:B------:R-:W-:Y:S05]  /*ba10*/  BSYNC B1 ;  /* 0x0000000000017941 */ /* 0x000fea0003800000 */
.L_x_483:
[----:B------:R-:W-:Y:S01]  /*ba20*/  @!P3 IMAD R119, R119, R17, R2 ;  /* 0x000000117777b224 */ /* 0x000fe200078e0202 */
[----:B------:R-:W-:Y:S04]  /*ba30*/  BSSY B1, `(.L_x_485) ;  /* 0x0000006000017945 */ /* 0x000fe80003800000 */
[----:B------:R0:W-:Y:S01]  /*ba40*/  @!P3 STG.E.U8 desc[UR36][R8.64+0xb9], R119 ;  /* 0x0000b9770800b986 */ /* 0x0001e2000c101124 */
[----:B------:R-:W-:Y:S05]  /*ba50*/  @P5 BRA `(.L_x_486) ;  /* 0x00000000000c5947 */ /* 0x000fea0003800000 */
[----:B------:R-:W0:Y:S02]  /*ba60*/  LDG.E.U8 R16, desc[UR36][R4.64+0xc0] ;  /* 0x0000c02404107981 */ /* 0x000e24000c1e1100 */
[----:B0-----:R-:W-:-:S05]  /*ba70*/  PRMT R3, R16, 0x8880, RZ ;  /* 0x0000888010037816 */ /* 0x001fca00000000ff */
[----:B------:R-:W-:-:S07]  /*ba80*/  IMAD R2, R3, R18, RZ ;  /* 0x0000001203027224 */ /* 0x000fce00078e02ff */
.L_x_486:
[----:B------:R-:W-:Y:S05]  /*ba90*/  BSYNC B1 ;  /* 0x0000000000017941 */ /* 0x000fea0003800000 */
.L_x_485:
[----:B0-----:R-:W-:Y:S01]  /*baa0*/  @!P5 IMAD R3, R120, R17, R2 ;  /* 0x000000117803d224 */ /* 0x001fe200078e0202 */
[----:B------:R-:W-:Y:S04]  /*bab0*/  BSSY B1, `(.L_x_487) ;  /* 0x0000006000017945 */ /* 0x000fe80003800000 */
[----:B------:R0:W-:Y:S01]  /*bac0*/  @!P5 STG.E.U8 desc[UR36][R6.64+0xc0], R3 ;  /* 0x0000c0030600d986 */ /* 0x0001e2000c101124 */
[----:B------:R-:W-:Y:S05]  /*bad0*/  @P0 BRA `(.L_x_488) ;  /* 0x00000000000c0947 */ /* 0x000fea0003800000 */
[----:B------:R-:W0:Y:S02]  /*bae0*/  LDG.E.U8 R16, desc[UR36][R4.64+0xc1] ;  /* 0x0000c12404107981 */ /* 0x000e24000c1e1100 */
[----:B0-----:R-:W-:-:S05]  /*baf0*/  PRMT R3, R16, 0x8880, RZ ;  /* 0x0000888010037816 */ /* 0x001fca00000000ff */
[----:B------:R-:W-:-:S07]  /*bb00*/  IMAD R2, R3, R18, RZ ;  /* 0x0000001203027224 */ /* 0x000fce00078e02ff */
.L_x_488:
[----:B------:R-:W-:Y:S05]  /*bb10*/  BSYNC B1 ;  /* 0x0000000000017941 */ /* 0x000fea0003800000 */
.L_x_487:
        /* <DEDUP_REMOVED lines=11> */
.L_x_490:
[----:B------:R-:W-:Y:S05]  /*bbd0*/  BSYNC B1 ;  /* 0x0000000000017941 */ /* 0x000fea0003800000 */
.L_x_489:
[----:B0-----:R-:W-:Y:S01]  /*bbe0*/  @!P4 IMAD R3, R122, R17, R2 ;  /* 0x000000117a03c224 */ /* 0x001fe200078e0202 */
[----:B------:R-:W-:Y:S04]  /*bbf0*/  BSSY B1, `(.L_x_491) ;  /* 0x0000006000017945 */ /* 0x000fe80003800000 */
[----:B------:R0:W-:Y:S01]  /*bc00*/  @!P4 STG.E.U8 desc[UR36][R8.64+0xc0], R3 ;  /* 0x0000c0030800c986 */ /* 0x0001e2000c101124 */
[----:B------:R-:W-:Y:S05]  /*bc10*/  @P3 BRA `(.L_x_492) ;  /* 0x00000000000c3947 */ /* 0x000fea0003800000 */
[----:B------:R-:W0:Y:S02]  /*bc20*/  LDG.E.U8 R16, desc[UR36][R22.64+0xc1] ;  /* 0x0000c12416107981 */ /* 0x000e24000c1e1100 */
[----:B0-----:R-:W-:-:S05]  /*bc30*/  PRMT R3, R16, 0x8880, RZ ;  /* 0x0000888010037816 */ /* 0x001fca00000000ff */
[----:B------:R-:W-:-:S07]  /*bc40*/  IMAD R2, R3, R18, RZ ;  /* 0x0000001203027224 */ /* 0x000fce00078e02ff */
.L_x_492:
[----:B------:R-:W-:Y:S05]  /*bc50*/  BSYNC B1 ;  /* 0x0000000000017941 */ /* 0x000fea0003800000 */
.L_x_491:
[----:B------:R-:W-:Y:S01]  /*bc60*/  @!P3 IMAD R123, R123, R17, R2 ;  /* 0x000000117b7bb224 */ /* 0x000fe200078e0202 */
[----:B------:R-:W-:Y:S04]  /*bc70*/  BSSY B1, `(.L_x_493) ;  /* 0x0000006000017945 */ /* 0x000fe80003800000 */
[----:B------:R0:W-:Y:S01]  /*bc80*/  @!P3 STG.E.U8 desc[UR36][R8.64+0xc1], R123 ;  /* 0x0000c17b0800b986 */ /* 0x0001e2000c101124 */
[----:B------:R-:W-:Y:S05]  /*bc90*/  @P5 BRA `(.L_x_494) ;  /* 0x00000000000c5947 */ /* 0x000fea0003800000 */
[----:B------:R-:W0:Y:S02]  /*bca0*/  LDG.E.U8 R16, desc[UR36][R4.64+0xc8] ;  /* 0x0000c82404107981 */ /* 0x000e24000c1e1100 */
[----:B0-----:R-:W-:-:S05]  /*bcb0*/  PRMT R3, R16, 0x8880, RZ ;  /* 0x0000888010037816 */ /* 0x001fca00000000ff */
[----:B------:R-:W-:-:S07]  /*bcc0*/  IMAD R2, R3, R18, RZ ;  /* 0x0000001203027224 */ /* 0x000fce00078e02ff */
.L_x_494:
[----:B------:R-:W-:Y:S05]  /*bcd0*/  BSYNC B1 ;  /* 0x0000000000017941 */ /* 0x000fea0003800000 */
.L_x_493:
[----:B0-----:R-:W-:Y:S01]  /*bce0*/  @!P5 IMAD R3, R124, R17, R2 ;  /* 0x000000117c03d224 */ /* 0x001fe200078e0202 */
[----:B------:R-:W-:Y:S04]  /*bcf0*/  BSSY B1, `(.L_x_495) ;  /* 0x0000006000017945 */ /* 0x000fe80003800000 */
[----:B------:R0:W-:Y:S01]  /*bd00*/  @!P5 STG.E.U8 desc[UR36][R6.64+0xc8], R3 ;  /* 0x0000c8030600d986 */ /* 0x0001e2000c101124 */
[----:B------:R-:W-:Y:S05]  /*bd10*/  @P0 BRA `(.L_x_496) ;  /* 0x00000000000c0947 */ /* 0x000fea0003800000 */
[----:B------:R-:W0:Y:S02]  /*bd20*/  LDG.E.U8 R16, desc[UR36][R4.64+0xc9] ;  /* 0x0000c92404107981 */ /* 0x000e24000c1e1100 */
[----:B0-----:R-:W-:-:S05]  /*bd30*/  PRMT R3, R16, 0x8880, RZ ;  /* 0x0000888010037816 */ /* 0x001fca00000000ff */
[----:B------:R-:W-:-:S07]  /*bd40*/  IMAD R2, R3, R18, RZ ;  /* 0x0000001203027224 */ /* 0x000fce00078e02ff */
.L_x_496:
[----:B------:R-:W-:Y:S05]  /*bd50*/  BSYNC B1 ;  /* 0x0000000000017941 */ /* 0x000fea0003800000 */
.L_x_495:
        /* <DEDUP_REMOVED lines=11> */
.L_x_498:
[----:B------:R-:W-:Y:S05]  /*be10*/  BSYNC B1 ;  /* 0x0000000000017941 */ /* 0x000fea0003800000 */
.L_x_497:
[----:B0-----:R-:W-:Y:S01]  /*be20*/  @!P4 IMAD R3, R126, R17, R2 ;  /* 0x000000117e03c224 */ /* 0x001fe200078e0202 */
[----:B------:R-:W-:Y:S04]  /*be30*/  BSSY B1, `(.L_x_499) ;  /* 0x0000006000017945 */ /* 0x000fe80003800000 */
[----:B------:R0:W-:Y:S01]  /*be40*/  @!P4 STG.E.U8 desc[UR36][R8.64+0xc8], R3 ;  /* 0x0000c8030800c986 */ /* 0x0001e2000c101124 */
[----:B------:R-:W-:Y:S05]  /*be50*/  @P3 BRA `(.L_x_500) ;  /* 0x00000000000c3947 */ /* 0x000fea0003800000 */
[----:B------:R-:W0:Y:S02]  /*be60*/  LDG.E.U8 R16, desc[UR36][R22.64+0xc9] ;  /* 0x0000c92416107981 */ /* 0x000e24000c1e1100 */
[----:B0-----:R-:W-:-:S05]  /*be70*/  PRMT R3, R16, 0x8880, RZ ;  /* 0x0000888010037816 */ /* 0x001fca00000000ff */
[----:B------:R-:W-:-:S07]  /*be80*/  IMAD R2, R3, R18, RZ ;  /* 0x0000001203027224 */ /* 0x000fce00078e02ff */
.L_x_500:
[----:B------:R-:W-:Y:S05]  /*be90*/  BSYNC B1 ;  /* 0x0000000000017941 */ /* 0x000fea0003800000 */
.L_x_499:
[----:B------:R-:W-:Y:S01]  /*bea0*/  @!P3 IMAD R127, R127, R17, R2 ;  /* 0x000000117f7fb224 */ /* 0x000fe200078e0202 */
[----:B------:R-:W-:Y:S04]  /*beb0*/  BSSY B1, `(.L_x_501) ;  /* 0x0000006000017945 */ /* 0x000fe80003800000 */
[----:B------:R0:W-:Y:S01]  /*bec0*/  @!P3 STG.E.U8 desc[UR36][R8.64+0xc9], R127 ;  /* 0x0000c97f0800b986 */ /* 0x0001e2000c101124 */
[----:B------:R-:W-:Y:S05]  /*bed0*/  @P5 BRA `(.L_x_502) ;  /* 0x00000000000c5947 */ /* 0x000fea0003800000 */
[----:B------:R-:W0:Y:S02]  /*bee0*/  LDG.E.U8 R16, desc[UR36][R4.64+0xd0] ;  /* 0x0000d02404107981 */ /* 0x000e24000c1e1100 */
[----:B0-----:R-:W-:-:S05]  /*bef0*/  PRMT R3, R16, 0x8880, RZ ;  /* 0x0000888010037816 */ /* 0x001fca00000000ff */
[----:B------:R-:W-:-:S07]  /*bf00*/  IMAD R2, R3, R18, RZ ;  /* 0x0000001203027224 */ /* 0x000fce00078e02ff */
.L_x_502:
[----:B------:R-:W-:Y:S05]  /*bf10*/  BSYNC B1 ;  /* 0x0000000000017941 */ /* 0x000fea0003800000 */
.L_x_501:
[----:B0-----:R-:W-:Y:S01]  /*bf20*/  @!P5 IMAD R3, R128, R17, R2 ;  /* 0x000000118003d224 */ /* 0x001fe200078e0202 */
[----:B------:R-:W-:Y:S04]  /*bf30*/  BSSY B1, `(.L_x_503) ;  /* 0x0000006000017945 */ /* 0x000fe80003800000 */
[----:B------:R0:W-:Y:S01]  /*bf40*/  @!P5 STG.E.U8 desc[UR36][R6.64+0xd0], R3 ;  /* 0x0000d0030600d986 */ /* 0x0001e2000c101124 */
[----:B------:R-:W-:Y:S05]  /*bf50*/  @P0 BRA `(.L_x_504) ;  /* 0x00000000000c0947 */ /* 0x000fea0003800000 */
[----:B------:R-:W0:Y:S02]  /*bf60*/  LDG.E.U8 R16, desc[UR36][R4.64+0xd1] ;  /* 0x0000d12404107981 */ /* 0x000e24000c1e1100 */
[----:B0-----:R-:W-:-:S05]  /*bf70*/  PRMT R3, R16, 0x8880, RZ ;  /* 0x0000888010037816 */ /* 0x001fca00000000ff */
[----:B------:R-:W-:-:S07]  /*bf80*/  IMAD R2, R3, R18, RZ ;  /* 0x0000001203027224 */ /* 0x000fce00078e02ff */
.L_x_504:
[----:B------:R-:W-:Y:S05]  /*bf90*/  BSYNC B1 ;  /* 0x0000000000017941 */ /* 0x000fea0003800000 */
.L_x_503:
        /* <DEDUP_REMOVED lines=11> */
.L_x_506:
[----:B------:R-:W-:Y:S05]  /*c050*/  BSYNC B1 ;  /* 0x0000000000017941 */ /* 0x000fea0003800000 */
.L_x_505:
[----:B0-----:R-:W-:Y:S01]  /*c060*/  @!P4 IMAD R3, R130, R17, R2 ;  /* 0x000000118203c224 */ /* 0x001fe200078e0202 */
[----:B------:R-:W-:Y:S04]  /*c070*/  BSSY B1, `(.L_x_507) ;  /* 0x0000006000017945 */ /* 0x000fe80003800000 */
[----:B------:R0:W-:Y:S01]  /*c080*/  @!P4 STG.E.U8 desc[UR36][R8.64+0xd0], R3 ;  /* 0x0000d0030800c986 */ /* 0x0001e2000c101124 */
[----:B------:R-:W-:Y:S05]  /*c090*/  @P3 BRA `(.L_x_508) ;  /* 0x00000000000c3947 */ /* 0x000fea0003800000 */
[----:B------:R-:W0:Y:S02]  /*c0a0*/  LDG.E.U8 R16, desc[UR36][R22.64+0xd1] ;  /* 0x0000d12416107981 */ /* 0x000e24000c1e1100 */
[----:B0-----:R-:W-:-:S05]  /*c0b0*/  PRMT R3, R16, 0x8880, RZ ;  /* 0x0000888010037816 */ /* 0x001fca00000000ff */
[----:B------:R-:W-:-:S07]  /*c0c0*/  IMAD R2, R3, R18, RZ ;  /* 0x0000001203027224 */ /* 0x000fce00078e02ff */
.L_x_508:
[----:B------:R-:W-:Y:S05]  /*c0d0*/  BSYNC B1 ;  /* 0x0000000000017941 */ /* 0x000fea0003800000 */
.L_x_507:
[----:B------:R-:W-:Y:S01]  /*c0e0*/  @!P3 IMAD R131, R131, R17, R2 ;  /* 0x000000118383b224 */ /* 0x000fe200078e0202 */
[----:B------:R-:W-:Y:S04]  /*c0f0*/  BSSY B1, `(.L_x_509) ;  /* 0x0000006000017945 */ /* 0x000fe80003800000 */
[----:B------:R0:W-:Y:S01]  /*c100*/  @!P3 STG.E.U8 desc[UR36][R8.64+0xd1], R131 ;  /* 0x0000d1830800b986 */ /* 0x0001e2000c101124 */
[----:B------:R-:W-:Y:S05]  /*c110*/  @P5 BRA `(.L_x_510) ;  /* 0x00000000000c5947 */ /* 0x000fea0003800000 */
[----:B------:R-:W0:Y:S02]  /*c120*/  LDG.E.U8 R16, desc[UR36][R4.64+0xd8] ;  /* 0x0000d82404107981 */ /* 0x000e24000c1e1100 */
[----:B0-----:R-:W-:-:S05]  /*c130*/  PRMT R3, R16, 0x8880, RZ ;  /* 0x0000888010037816 */ /* 0x001fca00000000ff */
[----:B------:R-:W-:-:S07]  /*c140*/  IMAD R2, R3, R18, RZ ;  /* 0x0000001203027224 */ /* 0x000fce00078e02ff */
.L_x_510:
[----:B------:R-:W-:Y:S05]  /*c150*/  BSYNC B1 ;  /* 0x0000000000017941 */ /* 0x000fea0003800000 */
.L_x_509:
[----:B0-----:R-:W-:Y:S01]  /*c160*/  @!P5 IMAD R3, R132, R17, R2 ;  /* 0x000000118403d224 */ /* 0x001fe200078e0202 */
[----:B------:R-:W-:Y:S04]  /*c170*/  BSSY B1, `(.L_x_511) ;  /* 0x0000006000017945 */ /* 0x000fe80003800000 */
[----:B------:R0:W-:Y:S01]  /*c180*/  @!P5 STG.E.U8 desc[UR36][R6.64+0xd8], R3 ;  /* 0x0000d8030600d986 */ /* 0x0001e2000c101124 */
[----:B------:R-:W-:Y:S05]  /*c190*/  @P0 BRA `(.L_x_512) ;  /* 0x00000000000c0947 */ /* 0x000fea0003800000 */
[----:B------:R-:W0:Y:S02]  /*c1a0*/  LDG.E.U8 R16, desc[UR36][R4.64+0xd9] ;  /* 0x0000d92404107981 */ /* 0x000e24000c1e1100 */
[----:B0-----:R-:W-:-:S05]  /*c1b0*/  PRMT R3, R16, 0x8880, RZ ;  /* 0x0000888010037816 */ /* 0x001fca00000000ff */
[----:B------:R-:W-:-:S07]  /*c1c0*/  IMAD R2, R3, R18, RZ ;  /* 0x0000001203027224 */ /* 0x000fce00078e02ff */
.L_x_512:
[----:B------:R-:W-:Y:S05]  /*c1d0*/  BSYNC B1 ;  /* 0x0000000000017941 */ /* 0x000fea0003800000 */
.L_x_511:
        /* <DEDUP_REMOVED lines=11> */
.L_x_514:
[----:B------:R-:W-:Y:S05]  /*c290*/  BSYNC B1 ;  /* 0x0000000000017941 */ /* 0x000fea0003800000 */
.L_x_513:
[----:B0-----:R-:W-:Y:S01]  /*c2a0*/  @!P4 IMAD R3, R134, R17, R2 ;  /* 0x000000118603c224 */ /* 0x001fe200078e0202 */
[----:B------:R-:W-:Y:S04]  /*c2b0*/  BSSY B1, `(.L_x_515) ;  /* 0x0000006000017945 */ /* 0x000fe80003800000 */
[----:B------:R0:W-:Y:S01]  /*c2c0*/  @!P4 STG.E.U8 desc[UR36][R8.64+0xd8], R3 ;  /* 0x0000d8030800c986 */ /* 0x0001e2000c101124 */
[----:B------:R-:W-:Y:S05]  /*c2d0*/  @P3 BRA `(.L_x_516) ;  /* 0x00000000000c3947 */ /* 0x000fea0003800000 */
[----:B------:R-:W0:Y:S02]  /*c2e0*/  LDG.E.U8 R16, desc[UR36][R22.64+0xd9] ;  /* 0x0000d92416107981 */ /* 0x000e24000c1e1100 */
[----:B0-----:R-:W-:-:S05]  /*c2f0*/  PRMT R3, R16, 0x8880, RZ ;  /* 0x0000888010037816 */ /* 0x001fca00000000ff */
[----:B------:R-:W-:-:S07]  /*c300*/  IMAD R2, R3, R18, RZ ;  /* 0x0000001203027224 */ /* 0x000fce00078e02ff */
.L_x_516:
[----:B------:R-:W-:Y:S05]  /*c310*/  BSYNC B1 ;  /* 0x0000000000017941 */ /* 0x000fea0003800000 */
.L_x_515:
[----:B------:R-:W-:Y:S01]  /*c320*/  @!P3 IMAD R135, R135, R17, R2 ;  /* 0x000000118787b224 */ /* 0x000fe200078e0202 */
[----:B------:R-:W-:Y:S04]  /*c330*/  BSSY B1, `(.L_x_517) ;  /* 0x0000006000017945 */ /* 0x000fe80003800000 */
[----:B------:R0:W-:Y:S01]  /*c340*/  @!P3 STG.E.U8 desc[UR36][R8.64+0xd9], R135 ;  /* 0x0000d9870800b986 */ /* 0x0001e2000c101124 */
[----:B------:R-:W-:Y:S05]  /*c350*/  @P5 BRA `(.L_x_518) ;  /* 0x00000000000c5947 */ /* 0x000fea0003800000 */
[----:B------:R-:W0:Y:S02]  /*c360*/  LDG.E.U8 R16, desc[UR36][R4.64+0xe0] ;  /* 0x0000e02404107981 */ /* 0x000e24000c1e1100 */
[----:B0-----:R-:W-:-:S05]  /*c370*/  PRMT R3, R16, 0x8880, RZ ;  /* 0x0000888010037816 */ /* 0x001fca00000000ff */
[----:B------:R-:W-:-:S07]  /*c380*/  IMAD R2, R3, R18, RZ ;  /* 0x0000001203027224 */ /* 0x000fce00078e02ff */
.L_x_518:
[----:B------:R-:W-:Y:S05]  /*c390*/  BSYNC B1 ;  /* 0x0000000000017941 */ /* 0x000fea0003800000 */
.L_x_517:
[----:B0-----:R-:W-:Y:S01]  /*c3a0*/  @!P5 IMAD R3, R136, R17, R2 ;  /* 0x000000118803d224 */ /* 0x001fe200078e0202 */
[----:B------:R-:W-:Y:S04]  /*c3b0*/  BSSY B1, `(.L_x_519) ;  /* 0x0000006000017945 */ /* 0x000fe80003800000 */
[----:B------:R0:W-:Y:S01]  /*c3c0*/  @!P5 STG.E.U8 desc[UR36][R6.64+0xe0], R3 ;  /* 0x0000e0030600d986 */ /* 0x0001e2000c101124 */
[----:B------:R-:W-:Y:S05]  /*c3d0*/  @P0 BRA `(.L_x_520) ;  /* 0x00000000000c0947 */ /* 0x000fea0003800000 */
[----:B------:R-:W0:Y:S02]  /*c3e0*/  LDG.E.U8 R16, desc[UR36][R4.64+0xe1] ;  /* 0x0000e12404107981 */ /* 0x000e24000c1e1100 */
[----:B0-----:R-:W-:-:S05]  /*c3f0*/  PRMT R3, R16, 0x8880, RZ ;  /* 0x0000888010037816 */ /* 0x001fca00000000ff */
[----:B------:R-:W-:-:S07]  /*c400*/  IMAD R2, R3, R18, RZ ;  /* 0x0000001203027224 */ /* 0x000fce00078e02ff */
.L_x_520:
[----:B------:R-:W-:Y:S05]  /*c410*/  BSYNC B1 ;  /* 0x0000000000017941 */ /* 0x000fea0003800000 */
.L_x_519:
        /* <DEDUP_REMOVED lines=11> */
.L_x_522:
[----:B------:R-:W-:Y:S05]  /*c4d0*/  BSYNC B1 ;  /* 0x0000000000017941 */ /* 0x000fea0003800000 */
.L_x_521:
[----:B0-----:R-:W-:Y:S01]  /*c4e0*/  @!P4 IMAD R3, R138, R17, R2 ;  /* 0x000000118a03c224 */ /* 0x001fe200078e0202 */
[----:B------:R-:W-:Y:S04]  /*c4f0*/  BSSY B1, `(.L_x_523) ;  /* 0x0000006000017945 */ /* 0x000fe80003800000 */
[----:B------:R0:W-:Y:S01]  /*c500*/  @!P4 STG.E.U8 desc[UR36][R8.64+0xe0], R3 ;  /* 0x0000e0030800c986 */ /* 0x0001e2000c101124 */
[----:B------:R-:W-:Y:S05]  /*c510*/  @P3 BRA `(.L_x_524) ;  /* 0x00000000000c3947 */ /* 0x000fea0003800000 */
[----:B------:R-:W0:Y:S02]  /*c520*/  LDG.E.U8 R16, desc[UR36][R22.64+0xe1] ;  /* 0x0000e12416107981 */ /* 0x000e24000c1e1100 */
[----:B0-----:R-:W-:-:S05]  /*c530*/  PRMT R3, R16, 0x8880, RZ ;  /* 0x0000888010037816 */ /* 0x001fca00000000ff */
[----:B------:R-:W-:-:S07]  /*c540*/  IMAD R2, R3, R18, RZ ;  /* 0x0000001203027224 */ /* 0x000fce00078e02ff */
.L_x_524:
[----:B------:R-:W-:Y:S05]  /*c550*/  BSYNC B1 ;  /* 0x0000000000017941 */ /* 0x000fea0003800000 */
.L_x_523:
[----:B------:R-:W-:Y:S01]  /*c560*/  @!P3 IMAD R139, R139, R17, R2 ;  /* 0x000000118b8bb224 */ /* 0x000fe200078e0202 */
[----:B------:R-:W-:Y:S04]  /*c570*/  BSSY B1, `(.L_x_525) ;  /* 0x0000006000017945 */ /* 0x000fe80003800000 */
[----:B------:R0:W-:Y:S01]  /*c580*/  @!P3 STG.E.U8 desc[UR36][R8.64+0xe1], R139 ;  /* 0x0000e18b0800b986 */ /* 0x0001e2000c101124 */
[----:B------:R-:W-:Y:S05]  /*c590*/  @P5 BRA `(.L_x_526) ;  /* 0x00000000000c5947 */ /* 0x000fea0003800000 */
[----:B------:R-:W0:Y:S02]  /*c5a0*/  LDG.E.U8 R16, desc[UR36][R4.64+0xe8] ;  /* 0x0000e82404107981 */ /* 0x000e24000c1e1100 */
[----:B0-----:R-:W-:-:S05]  /*c5b0*/  PRMT R3, R16, 0x8880, RZ ;  /* 0x0000888010037816 */ /* 0x001fca00000000ff */
[----:B------:R-:W-:-:S07]  /*c5c0*/  IMAD R2, R3, R18, RZ ;  /* 0x0000001203027224 */ /* 0x000fce00078e02ff */
.L_x_526:
[----:B------:R-:W-:Y:S05]  /*c5d0*/  BSYNC B1 ;  /* 0x0000000000017941 */ /* 0x000fea0003800000 */
.L_x_525:
[----:B0-----:R-:W-:Y:S01]  /*c5e0*/  @!P5 IMAD R3, R140, R17, R2 ;  /* 0x000000118c03d224 */ /* 0x001fe200078e0202 */
[----:B------:R-:W-:Y:S04]  /*c5f0*/  BSSY B1, `(.L_x_527) ;  /* 0x0000006000017945 */ /* 0x000fe80003800000 */
[----:B------:R0:W-:Y:S01]  /*c600*/  @!P5 STG.E.U8 desc[UR36][R6.64+0xe8], R3 ;  /* 0x0000e8030600d986 */ /* 0x0001e2000c101124 */
[----:B------:R-:W-:Y:S05]  /*c610*/  @P0 BRA `(.L_x_528) ;  /* 0x00000000000c0947 */ /* 0x000fea0003800000 */
[----:B------:R-:W0:Y:S02]  /*c620*/  LDG.E.U8 R16, desc[UR36][R4.64+0xe9] ;  /* 0x0000e92404107981 */ /* 0x000e24000c1e1100 */
[----:B0-----:R-:W-:-:S05]  /*c630*/  PRMT R3, R16, 0x8880, RZ ;  /* 0x0000888010037816 */ /* 0x001fca00000000ff */
[----:B------:R-:W-:-:S07]  /*c640*/  IMAD R2, R3, R18, RZ ;  /* 0x0000001203027224 */ /* 0x000fce00078e02ff */
.L_x_528:
[----:B------:R-:W-:Y:S05]  /*c650*/  BSYNC B1 ;  /* 0x0000000000017941 */ /* 0x000fea0003800000 */
.L_x_527:
        /* <DEDUP_REMOVED lines=11> */
.L_x_530:
[----:B------:R-:W-:Y:S05]  /*c710*/  BSYNC B1 ;  /* 0x0000000000017941 */ /* 0x000fea0003800000 */
.L_x_529:
[----:B0-----:R-:W-:Y:S01]  /*c720*/  @!P4 IMAD R3, R142, R17, R2 ;  /* 0x000000118e03c224 */ /* 0x001fe200078e0202 */
[----:B------:R-:W-:Y:S04]  /*c730*/  BSSY B1, `(.L_x_531) ;  /* 0x0000006000017945 */ /* 0x000fe80003800000 */
[----:B------:R0:W-:Y:S01]  /*c740*/  @!P4 STG.E.U8 desc[UR36][R8.64+0xe8], R3 ;  /* 0x0000e8030800c986 */ /* 0x0001e2000c101124 */
[----:B------:R-:W-:Y:S05]  /*c750*/  @P3 BRA `(.L_x_532) ;  /* 0x00000000000c3947 */ /* 0x000fea0003800000 */
[----:B------:R-:W0:Y:S02]  /*c760*/  LDG.E.U8 R16, desc[UR36][R22.64+0xe9] ;  /* 0x0000e92416107981 */ /* 0x000e24000c1e1100 */
[----:B0-----:R-:W-:-:S05]  /*c770*/  PRMT R3, R16, 0x8880, RZ ;  /* 0x0000888010037816 */ /* 0x001fca00000000ff */
[----:B------:R-:W-:-:S07]  /*c780*/  IMAD R2, R3, R18, RZ ;  /* 0x0000001203027224 */ /* 0x000fce00078e02ff */
.L_x_532:
[----:B------:R-:W-:Y:S05]  /*c790*/  BSYNC B1 ;  /* 0x0000000000017941 */ /* 0x000fea0003800000 */
.L_x_531:
[----:B------:R-:W-:Y:S01]  /*c7a0*/  @!P3 IMAD R143, R143, R17, R2 ;  /* 0x000000118f8fb224 */ /* 0x000fe200078e0202 */
[----:B------:R-:W-:Y:S04]  /*c7b0*/  BSSY B1, `(.L_x_533) ;  /* 0x0000006000017945 */ /* 0x000fe80003800000 */
[----:B------:R0:W-:Y:S01]  /*c7c0*/  @!P3 STG.E.U8 desc[UR36][R8.64+0xe9], R143 ;  /* 0x0000e98f0800b986 */ /* 0x0001e2000c101124 */
[----:B------:R-:W-:Y:S05]  /*c7d0*/  @P5 BRA `(.L_x_534) ;  /* 0x00000000000c5947 */ /* 0x000fea0003800000 */
[----:B------:R-:W0:Y:S02]  /*c7e0*/  LDG.E.U8 R16, desc[UR36][R4.64+0xf0] ;  /* 0x0000f02404107981 */ /* 0x000e24000c1e1100 */
[----:B0-----:R-:W-:-:S05]  /*c7f0*/  PRMT R3, R16, 0x8880, RZ ;  /* 0x0000888010037816 */ /* 0x001fca00000000ff */
[----:B------:R-:W-:-:S07]  /*c800*/  IMAD R2, R3, R18, RZ ;  /* 0x0000001203027224 */ /* 0x000fce00078e02ff */
.L_x_534:
[----:B------:R-:W-:Y:S05]  /*c810*/  BSYNC B1 ;  /* 0x0000000000017941 */ /* 0x000fea0003800000 */
.L_x_533:
[----:B0-----:R-:W-:Y:S01]  /*c820*/  @!P5 IMAD R3, R144, R17, R2 ;  /* 0x000000119003d224 */ /* 0x001fe200078e0202 */
[----:B------:R-:W-:Y:S04]  /*c830*/  BSSY B1, `(.L_x_535) ;  /* 0x0000006000017945 */ /* 0x000fe80003800000 */
[----:B------:R0:W-:Y:S01]  /*c840*/  @!P5 STG.E.U8 desc[UR36][R6.64+0xf0], R3 ;  /* 0x0000f0030600d986 */ /* 0x0001e2000c101124 */
[----:B------:R-:W-:Y:S05]  /*c850*/  @P0 BRA `(.L_x_536) ;  /* 0x00000000000c0947 */ /* 0x000fea0003800000 */
[----:B------:R-:W0:Y:S02]  /*c860*/  LDG.E.U8 R16, desc[UR36][R4.64+0xf1] ;  /* 0x0000f12404107981 */ /* 0x000e24000c1e1100 */
[----:B0-----:R-:W-:-:S05]  /*c870*/  PRMT R3, R16, 0x8880, RZ ;  /* 0x0000888010037816 */ /* 0x001fca00000000ff */
[----:B------:R-:W-:-:S07]  /*c880*/  IMAD R2, R3, R18, RZ ;  /* 0x0000001203027224 */ /* 0x000fce00078e02ff */
.L_x_536:
[----:B------:R-:W-:Y:S05]  /*c890*/  BSYNC B1 ;  /* 0x0000000000017941 */ /* 0x000fea0003800000 */
.L_x_535:
[C---:B------:R-:W-:Y:S01]  /*c8a0*/  ISETP.LT.OR P4, PT, R0.reuse, 0xf1, !P1 ;  /* 0x000000f10000780c */ /* 0x040fe20004f81670 */
[----:B------:R-:W-:Y:S01]  /*c8b0*/  @!P0 IMAD R145, R145, R17, R2 ;  /* 0x0000001191918224 */ /* 0x000fe200078e0202 */
[----:B------:R-:W-:Y:S01]  /*c8c0*/  BSSY B1, `(.L_x_537) ;  /* 0x000000a000017945 */ /* 0x000fe20003800000 */
[C---:B------:R-:W-:Y:S02]  /*c8d0*/  ISETP.LT.OR P3, PT, R0.reuse, 0xf2, !P1 ;  /* 0x000000f20000780c */ /* 0x040fe40004f61670 */
        /* <DEDUP_REMOVED lines=8> */
.L_x_538:
[----:B------:R-:W-:Y:S05]  /*c960*/  BSYNC B1 ;  /* 0x0000000000017941 */ /* 0x000fea0003800000 */
.L_x_537:
[----:B0-----:R-:W-:Y:S01]  /*c970*/  @!P4 IMAD R3, R146, R17, R2 ;  /* 0x000000119203c224 */ /* 0x001fe200078e0202 */
[----:B------:R-:W-:Y:S04]  /*c980*/  BSSY B1, `(.L_x_539) ;  /* 0x0000006000017945 */ /* 0x000fe80003800000 */
[----:B------:R0:W-:Y:S01]  /*c990*/  @!P4 STG.E.U8 desc[UR36][R8.64+0xf0], R3 ;  /* 0x0000f0030800c986 */ /* 0x0001e2000c101124 */
[----:B------:R-:W-:Y:S05]  /*c9a0*/  @P3 BRA `(.L_x_540) ;  /* 0x00000000000c3947 */ /* 0x000fea0003800000 */
[----:B------:R-:W0:Y:S02]  /*c9b0*/  LDG.E.U8 R16, desc[UR36][R22.64+0xf1] ;  /* 0x0000f12416107981 */ /* 0x000e24000c1e1100 */
[----:B0-----:R-:W-:-:S05]  /*c9c0*/  PRMT R3, R16, 0x8880, RZ ;  /* 0x0000888010037816 */ /* 0x001fca00000000ff */
[----:B------:R-:W-:-:S07]  /*c9d0*/  IMAD R2, R3, R18, RZ ;  /* 0x0000001203027224 */ /* 0x000fce00078e02ff */
.L_x_540:
[----:B------:R-:W-:Y:S05]  /*c9e0*/  BSYNC B1 ;  /* 0x0000000000017941 */ /* 0x000fea0003800000 */
.L_x_539:
[----:B------:R-:W-:Y:S01]  /*c9f0*/  @!P3 IMAD R147, R147, R17, R2 ;  /* 0x000000119393b224 */ /* 0x000fe200078e0202 */
[----:B------:R-:W-:Y:S04]  /*ca00*/  BSSY B1, `(.L_x_541) ;  /* 0x0000006000017945 */ /* 0x000fe80003800000 */
[----:B------:R0:W-:Y:S01]  /*ca10*/  @!P3 STG.E.U8 desc[UR36][R8.64+0xf1], R147 ;  /* 0x0000f1930800b986 */ /* 0x0001e2000c101124 */
[----:B------:R-:W-:Y:S05]  /*ca20*/  @P0 BRA `(.L_x_542) ;  /* 0x00000000000c0947 */ /* 0x000fea0003800000 */
[----:B------:R-:W0:Y:S02]  /*ca30*/  LDG.E.U8 R16, desc[UR36][R4.64+0xf8] ;  /* 0x0000f82404107981 */ /* 0x000e24000c1e1100 */
[----:B0-----:R-:W-:-:S05]  /*ca40*/  PRMT R3, R16, 0x8880, RZ ;  /* 0x0000888010037816 */ /* 0x001fca00000000ff */
[----:B------:R-:W-:-:S07]  /*ca50*/  IMAD R2, R3, R18, RZ ;  /* 0x0000001203027224 */ /* 0x000fce00078e02ff */
.L_x_542:
[----:B------:R-:W-:Y:S05]  /*ca60*/  BSYNC B1 ;  /* 0x0000000000017941 */ /* 0x000fea0003800000 */
.L_x_541:
[----:B0-----:R-:W-:Y:S01]  /*ca70*/  @!P0 IMAD R3, R148, R17, R2 ;  /* 0x0000001194038224 */ /* 0x001fe200078e0202 */
[----:B------:R-:W-:Y:S04]  /*ca80*/  BSSY B1, `(.L_x_543) ;  /* 0x0000006000017945 */ /* 0x000fe80003800000 */
[----:B------:R0:W-:Y:S01]  /*ca90*/  @!P0 STG.E.U8 desc[UR36][R6.64+0xf8], R3 ;  /* 0x0000f80306008986 */ /* 0x0001e2000c101124 */
[----:B------:R-:W-:Y:S05]  /*caa0*/  @P2 BRA `(.L_x_544) ;  /* 0x00000000000c2947 */ /* 0x000fea0003800000 */
[----:B------:R-:W0:Y:S02]  /*cab0*/  LDG.E.U8 R16, desc[UR36][R4.64+0xf9] ;  /* 0x0000f92404107981 */ /* 0x000e24000c1e1100 */
[----:B0-----:R-:W-:-:S05]  /*cac0*/  PRMT R3, R16, 0x8880, RZ ;  /* 0x0000888010037816 */ /* 0x001fca00000000ff */
[----:B------:R-:W-:-:S07]  /*cad0*/  IMAD R2, R3, R18, RZ ;  /* 0x0000001203027224 */ /* 0x000fce00078e02ff */
.L_x_544:
[----:B------:R-:W-:Y:S05]  /*cae0*/  BSYNC B1 ;  /* 0x0000000000017941 */ /* 0x000fea0003800000 */
.L_x_543:
[----:B------:R-:W-:Y:S01]  /*caf0*/  @!P2 IMAD R149, R149, R17, R2 ;  /* 0x000000119595a224 */ /* 0x000fe200078e0202 */
[----:B------:R-:W-:Y:S04]  /*cb00*/  BSSY B1, `(.L_x_545) ;  /* 0x0000006000017945 */ /* 0x000fe80003800000 */
[----:B------:R0:W-:Y:S01]  /*cb10*/  @!P2 STG.E.U8 desc[UR36][R6.64+0xf9], R149 ;  /* 0x0000f9950600a986 */ /* 0x0001e2000c101124 */
[----:B------:R-:W-:Y:S05]  /*cb20*/  @P5 BRA `(.L_x_546) ;  /* 0x00000000000c5947 */ /* 0x000fea0003800000 */
[----:B------:R-:W0:Y:S02]  /*cb30*/  LDG.E.U8 R16, desc[UR36][R22.64+0xf8] ;  /* 0x0000f82416107981 */ /* 0x000e24000c1e1100 */
[----:B0-----:R-:W-:-:S05]  /*cb40*/  PRMT R3, R16, 0x8880, RZ ;  /* 0x0000888010037816 */ /* 0x001fca00000000ff */
[----:B------:R-:W-:-:S07]  /*cb50*/  IMAD R2, R3, R18, RZ ;  /* 0x0000001203027224 */ /* 0x000fce00078e02ff */
.L_x_546:
[----:B------:R-:W-:Y:S05]  /*cb60*/  BSYNC B1 ;  /* 0x0000000000017941 */ /* 0x000fea0003800000 */
.L_x_545:
[----:B0-----:R-:W-:Y:S01]  /*cb70*/  @!P5 IMAD R3, R150, R17, R2 ;  /* 0x000000119603d224 */ /* 0x001fe200078e0202 */
[----:B------:R-:W-:Y:S01]  /*cb80*/  ISETP.LT.OR P1, PT, R0, 0xfa, !P1 ;  /* 0x000000fa0000780c */ /* 0x000fe20004f21670 */
[----:B------:R-:W-:Y:S03]  /*cb90*/  BSSY B1, `(.L_x_547) ;  /* 0x0000006000017945 */ /* 0x000fe60003800000 */
[----:B------:R0:W-:Y:S09]  /*cba0*/  @!P5 STG.E.U8 desc[UR36][R8.64+0xf8], R3 ;  /* 0x0000f8030800d986 */ /* 0x0001f2000c101124 */
[----:B------:R-:W-:Y:S05]  /*cbb0*/  @P1 BRA `(.L_x_548) ;  /* 0x00000000000c1947 */ /* 0x000fea0003800000 */
[----:B------:R-:W0:Y:S02]  /*cbc0*/  LDG.E.U8 R16, desc[UR36][R22.64+0xf9] ;  /* 0x0000f92416107981 */ /* 0x000e24000c1e1100 */
[----:B0-----:R-:W-:-:S05]  /*cbd0*/  PRMT R3, R16, 0x8880, RZ ;  /* 0x0000888010037816 */ /* 0x001fca00000000ff */
[----:B------:R-:W-:-:S07]  /*cbe0*/  IMAD R2, R3, R18, RZ ;  /* 0x0000001203027224 */ /* 0x000fce00078e02ff */
.L_x_548:
[----:B------:R-:W-:Y:S05]  /*cbf0*/  BSYNC B1 ;  /* 0x0000000000017941 */ /* 0x000fea0003800000 */
.L_x_547:
[----:B------:R-:W-:Y:S01]  /*cc00*/  IMAD R151, R151, R17, R2 ;  /* 0x0000001197977224 */ /* 0x000fe200078e0202 */
[----:B------:R-:W-:Y:S06]  /*cc10*/  @P1 BRA `(.L_x_549) ;  /* 0x0000003800181947 */ /* 0x000fec0003800000 */
[----:B------:R0:W-:Y:S01]  /*cc20*/  STG.E.U8 desc[UR36][R8.64+0xf9], R151 ;  /* 0x0000f99708007986 */ /* 0x0001e2000c101124 */
[----:B------:R-:W-:Y:S05]  /*cc30*/  BRA `(.L_x_549) ;  /* 0x0000003800107947 */ /* 0x000fea0003800000 */
.L_x_36:
[----:B------:R-:W2:Y:S04]  /*cc40*/  LDL.LU R2, [R1] ;  /* 0x0000000001027983 */ /* 0x000ea80000300800 */
[----:B------:R-:W3:Y:S04]  /*cc50*/  LDL.LU R3, [R1+0x14] ;  /* 0x0000140001037983 */ /* 0x000ee80000300800 */
[----:B------:R-:W4:Y:S04]  /*cc60*/  LDL.LU R13, [R1+0x94] ;  /* 0x00009400010d7983 */ /* 0x000f280000300800 */
[----:B------:R-:W5:Y:S04]  /*cc70*/  LDL.LU R15, [R1+0x98] ;  /* 0x00009800010f7983 */ /* 0x000f680000300800 */
        /* <DEDUP_REMOVED lines=61> */
[----:B------:R-:W5:Y:S01]  /*d050*/  LDL.LU R176, [R1+0x194] ;  /* 0x0001940001b07983 */ /* 0x000f620000300800 */
[----:B------:R-:W-:-:S03]  /*d060*/  ISETP.GE.AND P2, PT, R154, 0x1, PT ;  /* 0x000000019a00780c */ /* 0x000fc60003f46270 */
[----:B------:R-:W5:Y:S04]  /*d070*/  LDL.LU R175, [R1+0x198] ;  /* 0x0001980001af7983 */ /* 0x000f680000300800 */
[----:B------:R-:W5:Y:S04]  /*d080*/  LDL.LU R174, [R1+0x19c] ;  /* 0x00019c0001ae7983 */ /* 0x000f680000300800 */
[----:B------:R-:W5:Y:S04]  /*d090*/  LDL.LU R173, [R1+0x1a0] ;  /* 0x0001a00001ad7983 */ /* 0x000f680000300800 */
[----:B------:R-:W5:Y:S01]  /*d0a0*/  LDL.LU R172, [R1+0x1a4] ;  /* 0x0001a40001ac7983 */ /* 0x000f620000300800 */
[----:B------:R-:W-:-:S03]  /*d0b0*/  ISETP.LT.OR P0, PT, R0, 0x1, !P2 ;  /* 0x000000010000780c */ /* 0x000fc60005701670 */
        /* <DEDUP_REMOVED lines=13> */
[----:B--2---:R-:W-:-:S03]  /*d190*/  @!P0 IMAD R2, R2, R17, RZ ;  /* 0x0000001102028224 */ /* 0x004fc600078e02ff */
[----:B------:R-:W2:Y:S04]  /*d1a0*/  LDL.LU R158, [R1+0x1dc] ;  /* 0x0001dc00019e7983 */ /* 0x000ea80000300800 */
        /* <DEDUP_REMOVED lines=8> */
[----:B------:R0:W-:Y:S04]  /*d230*/  @!P0 STG.E.U8 desc[UR36][R4.64], R2 ;  /* 0x0000000204008986 */ /* 0x0001e8000c101124 */
[----:B0-----:R-:W3:Y:S01]  /*d240*/  LDL.LU R2, [R1+0x4] ;  /* 0x0000040001027983 */ /* 0x001ee20000300800 */
[----:B------:R-:W-:-:S02]  /*d250*/  ISETP.LT.OR P0, PT, R0, 0x2, !P2 ;  /* 0x000000020000780c */ /* 0x000fc40005701670 */
[----:B------:R-:W-:-:S11]  /*d260*/  ISETP.GE.AND P1, PT, R154, 0x9, PT ;  /* 0x000000099a00780c */ /* 0x000fd60003f26270 */
[----:B---3--:R-:W-:-:S05]  /*d270*/  @!P0 IMAD R2, R2, R17, RZ ;  /* 0x0000001102028224 */ /* 0x008fca00078e02ff */
[----:B------:R0:W-:Y:S04]  /*d280*/  @!P0 STG.E.U8 desc[UR36][R4.64+0x1], R2 ;  /* 0x0000010204008986 */ /* 0x0001e8000c101124 */
[----:B0-----:R-:W3:Y:S01]  /*d290*/  LDL.LU R2, [R1+0x8] ;  /* 0x0000080001027983 */ /* 0x001ee20000300800 */
[----:B------:R-:W-:-:S13]  /*d2a0*/  ISETP.LT.OR P0, PT, R0, 0x1, !P1 ;  /* 0x000000010000780c */ /* 0x000fda0004f01670 */
[----:B---3--:R-:W-:-:S05]  /*d2b0*/  @!P0 IMAD R2, R2, R17, RZ ;  /* 0x0000001102028224 */ /* 0x008fca00078e02ff */
[----:B------:R0:W-:Y:S04]  /*d2c0*/  @!P0 STG.E.U8 desc[UR36][R10.64], R2 ;  /* 0x000000020a008986 */ /* 0x0001e8000c101124 */
[----:B0-----:R-:W3:Y:S01]  /*d2d0*/  LDL.LU R2, [R1+0xc] ;  /* 0x00000c0001027983 */ /* 0x001ee20000300800 */
[C---:B------:R-:W-:Y:S02]  /*d2e0*/  ISETP.LT.OR P0, PT, R0.reuse, 0x2, !P1 ;  /* 0x000000020000780c */ /* 0x040fe40004f01670 */
[C---:B------:R-:W-:Y:S02]  /*d2f0*/  ISETP.LT.OR P4, PT, R0.reuse, 0x9, !P2 ;  /* 0x000000090000780c */ /* 0x040fe40005781670 */
[C---:B------:R-:W-:Y:S02]  /*d300*/  ISETP.LT.OR P3, PT, R0.reuse, 0xa, !P2 ;  /* 0x0000000a0000780c */ /* 0x040fe40005761670 */
[----:B------:R-:W-:-:S07]  /*d310*/  ISETP.LT.OR P5, PT, R0, 0x9, !P1 ;  /* 0x000000090000780c */ /* 0x000fce0004fa1670 */
[----:B---3--:R-:W-:-:S05]  /*d320*/  @!P0 IMAD R2, R2, R17, RZ ;  /* 0x0000001102028224 */ /* 0x008fca00078e02ff */
[----:B------:R0:W-:Y:S04]  /*d330*/  @!P0 STG.E.U8 desc[UR36][R10.64+0x1], R2 ;  /* 0x000001020a008986 */ /* 0x0001e8000c101124 */
[----:B0-----:R-:W3:Y:S01]  /*d340*/  LDL.LU R2, [R1+0x10] ;  /* 0x0000100001027983 */ /* 0x001ee20000300800 */
[-C--:B------:R-:W-:Y:S01]  /*d350*/  @!P3 IMAD R3, R3, R17.reuse, RZ ;  /* 0x000000110303b224 */ /* 0x080fe200078e02ff */
[----:B------:R-:W-:Y:S01]  /*d360*/  ISETP.LT.OR P0, PT, R0, 0xa, !P1 ;  /* 0x0000000a0000780c */ /* 0x000fe20004f01670 */
[----:B---3--:R-:W-:-:S05]  /*d370*/  @!P4 IMAD R2, R2, R17, RZ ;  /* 0x000000110202c224 */ /* 0x008fca00078e02ff */
[----:B------:R0:W-:Y:S04]  /*d380*/  @!P4 STG.E.U8 desc[UR36][R4.64+0x8], R2 ;  /* 0x000008020400c986 */ /* 0x0001e8000c101124 */
[----:B0-----:R-:W3:Y:S01]  /*d390*/  LDL.LU R2, [R1+0x18] ;  /* 0x0000180001027983 */ /* 0x001ee20000300800 */
[----:B------:R-:W-:-:S03]  /*d3a0*/  ISETP.LT.OR P4, PT, R0, 0x11, !P2 ;  /* 0x000000110000780c */ /* 0x000fc60005781670 */
[----:B------:R0:W-:Y:S04]  /*d3b0*/  @!P3 STG.E.U8 desc[UR36][R4.64+0x9], R3 ;  /* 0x000009030400b986 */ /* 0x0001e8000c101124 */
[----:B0-----:R-:W4:Y:S01]  /*d3c0*/  LDL.LU R3, [R1+0x24] ;  /* 0x0000240001037983 */ /* 0x001f220000300800 */
[----:B---3--:R-:W-:-:S05]  /*d3d0*/  @!P5 IMAD R2, R2, R17, RZ ;  /* 0x000000110202d224 */ /* 0x008fca00078e02ff */
[----:B------:R0:W-:Y:S04]  /*d3e0*/  @!P5 STG.E.U8 desc[UR36][R10.64+0x8], R2 ;  /* 0x000008020a00d986 */ /* 0x0001e8000c101124 */
[----:B0-----:R-:W3:Y:S02]  /*d3f0*/  LDL.LU R2, [R1+0x1c] ;  /* 0x00001c0001027983 */ /* 0x001ee40000300800 */
[----:B---3--:R-:W-:-:S05]  /*d400*/  @!P0 IMAD R2, R2, R17, RZ ;  /* 0x0000001102028224 */ /* 0x008fca00078e02ff */
[----:B------:R0:W-:Y:S04]  /*d410*/  @!P0 STG.E.U8 desc[UR36][R10.64+0x9], R2 ;  /* 0x000009020a008986 */ /* 0x0001e8000c101124 */
[----:B0-----:R-:W3:Y:S01]  /*d420*/  LDL.LU R2, [R1+0x20] ;  /* 0x0000200001027983 */ /* 0x001ee20000300800 */
[C---:B------:R-:W-:Y:S02]  /*d430*/  ISETP.LT.OR P3, PT, R0.reuse, 0x12, !P2 ;  /* 0x000000120000780c */ /* 0x040fe40005761670 */
[----:B------:R-:W-:Y:S01]  /*d440*/  ISETP.LT.OR P5, PT, R0, 0x11, !P1 ;  /* 0x000000110000780c */ /* 0x000fe20004fa1670 */
[----:B---3--:R-:W-:-:S05]  /*d450*/  @!P4 IMAD R2, R2, R17, RZ ;  /* 0x000000110202c224 */ /* 0x008fca00078e02ff */
[----:B------:R0:W-:Y:S04]  /*d460*/  @!P4 STG.E.U8 desc[UR36][R4.64+0x10], R2 ;  /* 0x000010020400c986 */ /* 0x0001e8000c101124 */
[----:B0-----:R-:W3:Y:S01]  /*d470*/  LDL.LU R2, [R1+0x28] ;  /* 0x0000280001027983 */ /* 0x001ee20000300800 */
[----:B----4-:R-:W-:-:S05]  /*d480*/  @!P3 IMAD R3, R3, R17, RZ ;  /* 0x000000110303b224 */ /* 0x010fca00078e02ff */
[----:B------:R0:W-:Y:S04]  /*d490*/  @!P3 STG.E.U8 desc[UR36][R4.64+0x11], R3 ;  /* 0x000011030400b986 */ /* 0x0001e8000c101124 */
[----:B0-----:R-:W4:Y:S01]  /*d4a0*/  LDL.LU R3, [R1+0x34] ;  /* 0x0000340001037983 */ /* 0x001f220000300800 */
[----:B---3--:R-:W-:-:S05]  /*d4b0*/  @!P5 IMAD R2, R2, R17, RZ ;  /* 0x000000110202d224 */ /* 0x008fca00078e02ff */
[----:B------:R0:W-:Y:S04]  /*d4c0*/  @!P5 STG.E.U8 desc[UR36][R10.64+0x10], R2 ;  /* 0x000010020a00d986 */ /* 0x0001e8000c101124 */
[----:B0-----:R-:W3:Y:S01]  /*d4d0*/  LDL.LU R2, [R1+0x2c] ;  /* 0x00002c0001027983 */ /* 0x001ee20000300800 */
[C---:B------:R-:W-:Y:S02]  /*d4e0*/  ISETP.LT.OR P0, PT, R0.reuse, 0x12, !P1 ;  /* 0x000000120000780c */ /* 0x040fe40004f01670 */
[----:B------:R-:W-:-:S11]  /*d4f0*/  ISETP.LT.OR P4, PT, R0, 0x19, !P2 ;  /* 0x000000190000780c */ /* 0x000fd60005781670 */
        /* <DEDUP_REMOVED lines=35> */
[----:B------:R-:W-:-:S13]  /*d730*/  ISETP.LT.OR P5, PT, R0, 0x2a, !P2 ;  /* 0x0000002a0000780c */ /* 0x000fda00057a1670 */
[----:B----4-:R-:W-:-:S05]  /*d740*/  @!P5 IMAD R3, R3, R17, RZ ;  /* 0x000000110303d224 */ /* 0x010fca00078e02ff */
[----:B------:R-:W-:Y:S01]  /*d750*/  @!P5 STG.E.U8 desc[UR36][R4.64+0x29], R3 ;  /* 0x000029030400d986 */ /* 0x000fe2000c101124 */
[----:B---3--:R-:W-:-:S05]  /*d760*/  @!P4 IMAD R2, R2, R17, RZ ;  /* 0x000000110202c224 */ /* 0x008fca00078e02ff */
[----:B------:R0:W-:Y:S04]  /*d770*/  @!P4 STG.E.U8 desc[UR36][R4.64+0x28], R2 ;  /* 0x000028020400c986 */ /* 0x0001e8000c101124 */
[----:B0-----:R-:W3:Y:S04]  /*d780*/  LDL.LU R2, [R1+0x58] ;  /* 0x0000580001027983 */ /* 0x001ee80000300800 */
[----:B------:R-:W4:Y:S01]  /*d790*/  LDL.LU R3, [R1+0x5c] ;  /* 0x00005c0001037983 */ /* 0x000f220000300800 */
[C---:B------:R-:W-:Y:S02]  /*d7a0*/  ISETP.LT.OR P0, PT, R0.reuse, 0x29, !P1 ;  /* 0x000000290000780c */ /* 0x040fe40004f01670 */
[----:B------:R-:W-:-:S11]  /*d7b0*/  ISETP.LT.OR P3, PT, R0, 0x2a, !P1 ;  /* 0x0000002a0000780c */ /* 0x000fd60004f61670 */
[----:B---3--:R-:W-:-:S05]  /*d7c0*/  @!P0 IMAD R2, R2, R17, RZ ;  /* 0x0000001102028224 */ /* 0x008fca00078e02ff */
[----:B------:R0:W-:Y:S04]  /*d7d0*/  @!P0 STG.E.U8 desc[UR36][R10.64+0x28], R2 ;  /* 0x000028020a008986 */ /* 0x0001e8000c101124 */
[----:B0-----:R-:W3:Y:S01]  /*d7e0*/  LDL.LU R2, [R1+0x60] ;  /* 0x0000600001027983 */ /* 0x001ee20000300800 */
[----:B----4-:R-:W-:-:S05]  /*d7f0*/  @!P3 IMAD R3, R3, R17, RZ ;  /* 0x000000110303b224 */ /* 0x010fca00078e02ff */
[----:B------:R0:W-:Y:S04]  /*d800*/  @!P3 STG.E.U8 desc[UR36][R10.64+0x29], R3 ;  /* 0x000029030a00b986 */ /* 0x0001e8000c101124 */
[----:B0-----:R-:W4:Y:S01]  /*d810*/  LDL.LU R3, [R1+0x64] ;  /* 0x0000640001037983 */ /* 0x001f220000300800 */
        /* <DEDUP_REMOVED lines=49> */
[C---:B------:R-:W-:Y:S02]  /*db30*/  ISETP.LT.OR P5, PT, R0.reuse, 0x4a, !P2 ;  /* 0x0000004a0000780c */ /* 0x040fe400057a1670 */
[C---:B------:R-:W-:Y:S02]  /*db40*/  ISETP.LT.OR P0, PT, R0.reuse, 0x49, !P1 ;  /* 0x000000490000780c */ /* 0x040fe40004f01670 */
[----:B------:R-:W-:-:S09]  /*db50*/  ISETP.LT.OR P3, PT, R0, 0x4a, !P1 ;  /* 0x0000004a0000780c */ /* 0x000fd20004f61670 */
[-C--:B------:R-:W-:Y:S02]  /*db60*/  @!P5 IMAD R13, R13, R17.reuse, RZ ;  /* 0x000000110d0dd224 */ /* 0x080fe400078e02ff */
[-C--:B-----5:R-:W-:Y:S02]  /*db70*/  @!P0 IMAD R15, R15, R17.reuse, RZ ;  /* 0x000000110f0f8224 */ /* 0x0a0fe400078e02ff */
[----:B------:R-:W-:Y:S01]  /*db80*/  @!P3 IMAD R21, R21, R17, RZ ;  /* 0x000000111515b224 */ /* 0x000fe200078e02ff */
[----:B------:R0:W-:Y:S01]  /*db90*/  @!P5 STG.E.U8 desc[UR36][R4.64+0x49], R13 ;  /* 0x0000490d0400d986 */ /* 0x0001e2000c101124 */
[----:B------:R-:W-:-:S13]  /*dba0*/  ISETP.LT.OR P5, PT, R0, 0x52, !P2 ;  /* 0x000000520000780c */ /* 0x000fda00057a1670 */
[-C--:B------:R-:W-:Y:S02]  /*dbb0*/  @!P5 IMAD R23, R23, R17.reuse, RZ ;  /* 0x000000111717d224 */ /* 0x080fe400078e02ff */
[----:B---3--:R-:W-:-:S05]  /*dbc0*/  @!P4 IMAD R2, R2, R17, RZ ;  /* 0x000000110202c224 */ /* 0x008fca00078e02ff */
[----:B------:R-:W-:Y:S01]  /*dbd0*/  @!P4 STG.E.U8 desc[UR36][R4.64+0x48], R2 ;  /* 0x000048020400c986 */ /* 0x000fe2000c101124 */
[----:B------:R-:W-:-:S03]  /*dbe0*/  ISETP.LT.OR P4, PT, R0, 0x51, !P2 ;  /* 0x000000510000780c */ /* 0x000fc60005781670 */
[----:B------:R1:W-:Y:S01]  /*dbf0*/  @!P0 STG.E.U8 desc[UR36][R10.64+0x48], R15 ;  /* 0x0000480f0a008986 */ /* 0x0003e2000c101124 */
[----:B------:R-:W-:-:S03]  /*dc00*/  ISETP.LT.OR P0, PT, R0, 0x51, !P1 ;  /* 0x000000510000780c */ /* 0x000fc60004f01670 */
[----:B------:R3:W-:Y:S01]  /*dc10*/  @!P3 STG.E.U8 desc[UR36][R10.64+0x49], R21 ;  /* 0x000049150a00b986 */ /* 0x0007e2000c101124 */
[----:B------:R-:W-:-:S05]  /*dc20*/  ISETP.LT.OR P3, PT, R0, 0x52, !P1 ;  /* 0x000000520000780c */ /* 0x000fca0004f61670 */
[----:B----4-:R-:W-:-:S05]  /*dc30*/  @!P4 IMAD R3, R3, R17, RZ ;  /* 0x000000110303c224 */ /* 0x010fca00078e02ff */
[----:B------:R4:W-:Y:S01]  /*dc40*/  @!P4 STG.E.U8 desc[UR36][R4.64+0x50], R3 ;  /* 0x000050030400c986 */ /* 0x0009e2000c101124 */
[----:B------:R-:W-:Y:S01]  /*dc50*/  ISETP.LT.OR P4, PT, R0, 0x59, !P2 ;  /* 0x000000590000780c */ /* 0x000fe20005781670 */
[-C--:B0-----:R-:W-:Y:S02]  /*dc60*/  @!P0 IMAD R13, R235, R17.reuse, RZ ;  /* 0x00000011eb0d8224 */ /* 0x081fe400078e02ff */
[----:B------:R0:W-:Y:S01]  /*dc70*/  @!P5 STG.E.U8 desc[UR36][R4.64+0x51], R23 ;  /* 0x000051170400d986 */ /* 0x0001e2000c101124 */
[----:B-1----:R-:W-:Y:S01]  /*dc80*/  @!P3 IMAD R15, R234, R17, RZ ;  /* 0x00000011ea0fb224 */ /* 0x002fe200078e02ff */
[C---:B------:R-:W-:Y:S02]  /*dc90*/  ISETP.LT.OR P5, PT, R0.reuse, 0x5a, !P2 ;  /* 0x0000005a0000780c */ /* 0x040fe400057a1670 */
[----:B------:R1:W-:Y:S01]  /*dca0*/  @!P0 STG.E.U8 desc[UR36][R10.64+0x50], R13 ;  /* 0x0000500d0a008986 */ /* 0x0003e2000c101124 */
[----:B------:R-:W-:-:S05]  /*dcb0*/  ISETP.LT.OR P0, PT, R0, 0x59, !P1 ;  /* 0x000000590000780c */ /* 0x000fca0004f01670 */
[----:B---3--:R-:W-:Y:S01]  /*dcc0*/  @!P4 IMAD R21, R233, R17, RZ ;  /* 0x00000011e915c224 */ /* 0x008fe200078e02ff */
[----:B------:R3:W-:Y:S01]  /*dcd0*/  @!P3 STG.E.U8 desc[UR36][R10.64+0x51], R15 ;  /* 0x0000510f0a00b986 */ /* 0x0007e2000c101124 */
[----:B------:R-:W-:-:S03]  /*dce0*/  ISETP.LT.OR P3, PT, R0, 0x5a, !P1 ;  /* 0x0000005a0000780c */ /* 0x000fc60004f61670 */
[----:B------:R5:W-:Y:S01]  /*dcf0*/  @!P4 STG.E.U8 desc[UR36][R4.64+0x58], R21 ;  /* 0x000058150400c986 */ /* 0x000be2000c101124 */
[----:B------:R-:W-:Y:S01]  /*dd00*/  ISETP.LT.OR P4, PT, R0, 0x61, !P2 ;  /* 0x000000610000780c */ /* 0x000fe20005781670 */
[-C--:B----4-:R-:W-:Y:S02]  /*dd10*/  @!P5 IMAD R3, R232, R17.reuse, RZ ;  /* 0x00000011e803d224 */ /* 0x090fe400078e02ff */
[----:B0-----:R-:W-:-:S03]  /*dd20*/  @!P0 IMAD R23, R231, R17, RZ ;  /* 0x00000011e7178224 */ /* 0x001fc600078e02ff */
[----:B------:R0:W-:Y:S01]  /*dd30*/  @!P5 STG.E.U8 desc[UR36][R4.64+0x59], R3 ;  /* 0x000059030400d986 */ /* 0x0001e2000c101124 */
[----:B------:R-:W-:Y:S02]  /*dd40*/  ISETP.LT.OR P5, PT, R0, 0x62, !P2 ;  /* 0x000000620000780c */ /* 0x000fe400057a1670 */
[-C--:B-1----:R-:W-:Y:S01]  /*dd50*/  @!P3 IMAD R13, R230, R17.reuse, RZ ;  /* 0x00000011e60db224 */ /* 0x082fe200078e02ff */
[----:B------:R1:W-:Y:S01]  /*dd60*/  @!P0 STG.E.U8 desc[UR36][R10.64+0x58], R23 ;  /* 0x000058170a008986 */ /* 0x0003e2000c101124 */
[C---:B------:R-:W-:Y:S02]  /*dd70*/  ISETP.LT.OR P0, PT, R0.reuse, 0x61, !P1 ;  /* 0x000000610000780c */ /* 0x040fe40004f01670 */
[----:B---3--:R-:W-:Y:S01]  /*dd80*/  @!P4 IMAD R15, R229, R17, RZ ;  /* 0x00000011e50fc224 */ /* 0x008fe200078e02ff */
[----:B------:R3:W-:Y:S01]  /*dd90*/  @!P3 STG.E.U8 desc[UR36][R10.64+0x59], R13 ;  /* 0x0000590d0a00b986 */ /* 0x0007e2000c101124 */
[----:B------:R-:W-:-:S03]  /*dda0*/  ISETP.LT.OR P3, PT, R0, 0x62, !P1 ;  /* 0x000000620000780c */ /* 0x000fc60004f61670 */
[----:B------:R4:W-:Y:S01]  /*ddb0*/  @!P4 STG.E.U8 desc[UR36][R4.64+0x60], R15 ;  /* 0x0000600f0400c986 */ /* 0x0009e2000c101124 */
[----:B------:R-:W-:Y:S01]  /*ddc0*/  ISETP.LT.OR P4, PT, R0, 0x69, !P2 ;  /* 0x000000690000780c */ /* 0x000fe20005781670 */
[----:B-----5:R-:W-:-:S04]  /*ddd0*/  @!P5 IMAD R21, R228, R17, RZ ;  /* 0x00000011e415d224 */ /* 0x020fc800078e02ff */
[-C--:B0-----:R-:W-:Y:S01]  /*dde0*/  @!P0 IMAD R3, R227, R17.reuse, RZ ;  /* 0x00000011e3038224 */ /* 0x081fe200078e02ff */
        /* <DEDUP_REMOVED lines=10> */
[----:B----4-:R-:W-:-:S04]  /*de90*/  @!P5 IMAD R15, R224, R17, RZ ;  /* 0x00000011e00fd224 */ /* 0x010fc800078e02ff */
        /* <DEDUP_REMOVED lines=195> */
[-C--:B--2---:R-:W-:Y:S01]  /*ead0*/  @!P3 IMAD R21, R158, R17.reuse, RZ ;  /* 0x000000119e15b224 */ /* 0x084fe200078e02ff */
[----:B------:R2:W-:Y:S01]  /*eae0*/  @!P0 STG.E.U8 desc[UR36][R10.64+0xe8], R15 ;  /* 0x0000e80f0a008986 */ /* 0x0005e2000c101124 */
[C---:B------:R-:W-:Y:S02]  /*eaf0*/  ISETP.LT.OR P0, PT, R0.reuse, 0xf1, !P1 ;  /* 0x000000f10000780c */ /* 0x040fe40004f01670 */
[----:B-1----:R-:W-:Y:S01]  /*eb00*/  @!P4 IMAD R3, R157, R17, RZ ;  /* 0x000000119d03c224 */ /* 0x002fe200078e02ff */
[----:B------:R1:W-:Y:S01]  /*eb10*/  @!P3 STG.E.U8 desc[UR36][R10.64+0xe9], R21 ;  /* 0x0000e9150a00b986 */ /* 0x0003e2000c101124 */
[----:B------:R-:W-:-:S03]  /*eb20*/  ISETP.LT.OR P3, PT, R0, 0xf2, !P1 ;  /* 0x000000f20000780c */ /* 0x000fc60004f61670 */
[----:B------:R4:W-:Y:S01]  /*eb30*/  @!P4 STG.E.U8 desc[UR36][R4.64+0xf0], R3 ;  /* 0x0000f0030400c986 */ /* 0x0009e2000c101124 */
[----:B------:R-:W-:Y:S01]  /*eb40*/  ISETP.LT.OR P4, PT, R0, 0xf9, !P2 ;  /* 0x000000f90000780c */ /* 0x000fe20005781670 */
[----:B---3--:R-:W-:-:S04]  /*eb50*/  @!P5 IMAD R23, R156, R17, RZ ;  /* 0x000000119c17d224 */ /* 0x008fc800078e02ff */
[-C--:B0-----:R-:W-:Y:S01]  /*eb60*/  @!P0 IMAD R13, R153, R17.reuse, RZ ;  /* 0x00000011990d8224 */ /* 0x081fe200078e02ff */
[----:B------:R0:W-:Y:S01]  /*eb70*/  @!P5 STG.E.U8 desc[UR36][R4.64+0xf1], R23 ;  /* 0x0000f1170400d986 */ /* 0x0001e2000c101124 */
[----:B------:R-:W-:Y:S02]  /*eb80*/  ISETP.LT.OR P2, PT, R0, 0xfa, !P2 ;  /* 0x000000fa0000780c */ /* 0x000fe40005741670 */
[-C--:B--2---:R-:W-:Y:S01]  /*eb90*/  @!P3 IMAD R15, R152, R17.reuse, RZ ;  /* 0x00000011980fb224 */ /* 0x084fe200078e02ff */
[----:B------:R2:W-:Y:S01]  /*eba0*/  @!P0 STG.E.U8 desc[UR36][R10.64+0xf0], R13 ;  /* 0x0000f00d0a008986 */ /* 0x0005e2000c101124 */
[----:B------:R-:W-:Y:S02]  /*ebb0*/  ISETP.GE.AND P0, PT, R154, 0x81, PT ;  /* 0x000000819a00780c */ /* 0x000fe40003f06270 */
[----:B-1----:R-:W-:Y:S01]  /*ebc0*/  @!P4 IMAD R21, R22, R17, RZ ;  /* 0x000000111615c224 */ /* 0x002fe200078e02ff */
[C---:B------:R-:W-:Y:S01]  /*ebd0*/  ISETP.LT.OR P5, PT, R0.reuse, 0xf9, !P1 ;  /* 0x000000f90000780c */ /* 0x040fe20004fa1670 */
[----:B------:R1:W-:Y:S01]  /*ebe0*/  @!P3 STG.E.U8 desc[UR36][R10.64+0xf1], R15 ;  /* 0x0000f10f0a00b986 */ /* 0x0003e2000c101124 */
[----:B------:R-:W-:-:S02]  /*ebf0*/  ISETP.LT.OR P1, PT, R0, 0xfa, !P1 ;  /* 0x000000fa0000780c */ /* 0x000fc40004f21670 */
[C---:B------:R-:W-:Y:S01]  /*ec00*/  ISETP.LT.OR P3, PT, R0.reuse, 0x1, !P0 ;  /* 0x000000010000780c */ /* 0x040fe20004761670 */
[----:B------:R-:W-:Y:S01]  /*ec10*/  @!P4 STG.E.U8 desc[UR36][R4.64+0xf8], R21 ;  /* 0x0000f8150400c986 */ /* 0x000fe2000c101124 */
[----:B------:R-:W-:Y:S01]  /*ec20*/  ISETP.LT.OR P4, PT, R0, 0x2, !P0 ;  /* 0x000000020000780c */ /* 0x000fe20004781670 */
[----:B----4-:R-:W-:-:S05]  /*ec30*/  @!P2 IMAD R3, R20, R17, RZ ;  /* 0x000000111403a224 */ /* 0x010fca00078e02ff */
[----:B------:R3:W-:Y:S01]  /*ec40*/  @!P2 STG.E.U8 desc[UR36][R4.64+0xf9], R3 ;  /* 0x0000f9030400a986 */ /* 0x0007e2000c101124 */
[-C--:B0-----:R-:W-:Y:S02]  /*ec50*/  @!P5 IMAD R23, R14, R17.reuse, RZ ;  /* 0x000000110e17d224 */ /* 0x081fe400078e02ff */
[-C--:B--2---:R-:W-:Y:S01]  /*ec60*/  @!P1 IMAD R13, R12, R17.reuse, RZ ;  /* 0x000000110c0d9224 */ /* 0x084fe200078e02ff */
[----:B------:R-:W-:Y:S01]  /*ec70*/  ISETP.GE.AND P2, PT, R154, 0x89, PT ;  /* 0x000000899a00780c */ /* 0x000fe20003f46270 */
[-C--:B-1----:R-:W-:Y:S02]  /*ec80*/  @!P3 IMAD R15, R24, R17.reuse, RZ ;  /* 0x00000011180fb224 */ /* 0x082fe400078e02ff */
[----:B------:R-:W-:Y:S01]  /*ec90*/  @!P4 IMAD R25, R25, R17, RZ ;  /* 0x000000111919c224 */ /* 0x000fe200078e02ff */
[----:B------:R-:W-:Y:S01]  /*eca0*/  @!P5 STG.E.U8 desc[UR36][R10.64+0xf8], R23 ;  /* 0x0000f8170a00d986 */ /* 0x000fe2000c101124 */
[----:B------:R-:W-:-:S03]  /*ecb0*/  ISETP.LT.OR P5, PT, R0, 0x1, !P2 ;  /* 0x000000010000780c */ /* 0x000fc600057a1670 */
[----:B------:R-:W-:Y:S01]  /*ecc0*/  @!P1 STG.E.U8 desc[UR36][R10.64+0xf9], R13 ;  /* 0x0000f90d0a009986 */ /* 0x000fe2000c101124 */
[----:B------:R-:W-:-:S03]  /*ecd0*/  ISETP.LT.OR P1, PT, R0, 0x2, !P2 ;  /* 0x000000020000780c */ /* 0x000fc60005721670 */
[----:B------:R-:W-:Y:S01]  /*ece0*/  @!P3 STG.E.U8 desc[UR36][R6.64], R15 ;  /* 0x0000000f0600b986 */ /* 0x000fe2000c101124 */
[----:B------:R-:W-:-:S03]  /*ecf0*/  ISETP.LT.OR P3, PT, R0, 0x9, !P0 ;  /* 0x000000090000780c */ /* 0x000fc60004761670 */
[----:B------:R-:W-:Y:S01]  /*ed00*/  @!P4 STG.E.U8 desc[UR36][R6.64+0x1], R25 ;  /* 0x000001190600c986 */ /* 0x000fe2000c101124 */
[----:B------:R-:W-:Y:S01]  /*ed10*/  ISETP.LT.OR P4, PT, R0, 0xa, !P0 ;  /* 0x0000000a0000780c */ /* 0x000fe20004781670 */
[----:B---3--:R-:W-:-:S04]  /*ed20*/  @!P5 IMAD R3, R26, R17, RZ ;  /* 0x000000111a03d224 */ /* 0x008fc800078e02ff */
[----:B------:R-:W-:-:S04]  /*ed30*/  @!P1 IMAD R27, R27, R17, RZ ;  /* 0x000000111b1b9224 */ /* 0x000fc800078e02ff */
[-C--:B------:R-:W-:Y:S01]  /*ed40*/  @!P3 IMAD R5, R28, R17.reuse, RZ ;  /* 0x000000111c05b224 */ /* 0x080fe200078e02ff */
[----:B------:R0:W-:Y:S03]  /*ed50*/  @!P5 STG.E.U8 desc[UR36][R8.64], R3 ;  /* 0x000000030800d986 */ /* 0x0001e6000c101124 */
[----:B------:R-:W-:Y:S01]  /*ed60*/  @!P4 IMAD R29, R29, R17, RZ ;  /* 0x000000111d1dc224 */ /* 0x000fe200078e02ff */
[----:B------:R-:W-:Y:S01]  /*ed70*/  @!P1 STG.E.U8 desc[UR36][R8.64+0x1], R27 ;  /* 0x0000011b08009986 */ /* 0x000fe2000c101124 */
[C---:B------:R-:W-:Y:S02]  /*ed80*/  ISETP.LT.OR P5, PT, R0.reuse, 0x9, !P2 ;  /* 0x000000090000780c */ /* 0x040fe400057a1670 */
[C---:B------:R-:W-:Y:S01]  /*ed90*/  ISETP.LT.OR P1, PT, R0.reuse, 0xa, !P2 ;  /* 0x0000000a0000780c */ /* 0x040fe20005721670 */
[----:B------:R-:W-:Y:S01]  /*eda0*/  @!P3 STG.E.U8 desc[UR36][R6.64+0x8], R5 ;  /* 0x000008050600b986 */ /* 0x000fe2000c101124 */
[----:B------:R-:W-:-:S03]  /*edb0*/  ISETP.LT.OR P3, PT, R0, 0x11, !P0 ;  /* 0x000000110000780c */ /* 0x000fc60004761670 */
[----:B------:R-:W-:Y:S01]  /*edc0*/  @!P4 STG.E.U8 desc[UR36][R6.64+0x9], R29 ;  /* 0x0000091d0600c986 */ /* 0x000fe2000c101124 */
[----:B------:R-:W-:-:S05]  /*edd0*/  ISETP.LT.OR P4, PT, R0, 0x12, !P0 ;  /* 0x000000120000780c */ /* 0x000fca0004781670 */
[-C--:B0-----:R-:W-:Y:S02]  /*ede0*/  @!P5 IMAD R3, R30, R17.reuse, RZ ;  /* 0x000000111e03d224 */ /* 0x081fe400078e02ff */
[-C--:B------:R-:W-:Y:S02]  /*edf0*/  @!P1 IMAD R31, R31, R17.reuse, RZ ;  /* 0x000000111f1f9224 */ /* 0x080fe400078e02ff */
[-C--:B------:R-:W-:Y:S01]  /*ee00*/  @!P3 IMAD R11, R32, R17.reuse, RZ ;  /* 0x00000011200bb224 */ /* 0x080fe200078e02ff */
[----:B------:R0:W-:Y:S03]  /*ee10*/  @!P5 STG.E.U8 desc[UR36][R8.64+0x8], R3 ;  /* 0x000008030800d986 */ /* 0x0001e6000c101124 */
[----:B------:R-:W-:Y:S01]  /*ee20*/  @!P4 IMAD R33, R33, R17, RZ ;  /* 0x000000112121c224 */ /* 0x000fe200078e02ff */
[----:B------:R-:W-:Y:S01]  /*ee30*/  @!P1 STG.E.U8 desc[UR36][R8.64+0x9], R31 ;  /* 0x0000091f08009986 */ /* 0x000fe2000c101124 */
[----:B------:R-:W-:-:S02]  /*ee40*/  ISETP.LT.OR P5, PT, R0, 0x11, !P2 ;  /* 0x000000110000780c */ /* 0x000fc400057a1670 */
        /* <DEDUP_REMOVED lines=301> */
[----:B------:R1:W-:Y:S01]  /*10120*/  @!P3 STG.E.U8 desc[UR36][R6.64+0xd8], R5 ;  /* 0x0000d8050600b986 */ /* 0x0003e2000c101124 */
        /* <DEDUP_REMOVED lines=15> */
[-C--:B-1----:R-:W-:Y:S02]  /*10220*/  @!P5 IMAD R5, R138, R17.reuse, RZ ;  /* 0x000000118a05d224 */ /* 0x082fe400078e02ff */
[-C--:B------:R-:W-:Y:S02]  /*10230*/  @!P1 IMAD R139, R139, R17.reuse, RZ ;  /* 0x000000118b8b9224 */ /* 0x080fe400078e02ff */
[-C--:B0-----:R-:W-:Y:S01]  /*10240*/  @!P3 IMAD R3, R140, R17.reuse, RZ ;  /* 0x000000118c03b224 */ /* 0x081fe200078e02ff */
[----:B------:R0:W-:Y:S03]  /*10250*/  @!P5 STG.E.U8 desc[UR36][R8.64+0xe0], R5 ;  /* 0x0000e0050800d986 */ /* 0x0001e6000c101124 */
[----:B------:R-:W-:Y:S01]  /*10260*/  @!P4 IMAD R141, R141, R17, RZ ;  /* 0x000000118d8dc224 */ /* 0x000fe200078e02ff */
[----:B------:R-:W-:Y:S01]  /*10270*/  @!P1 STG.E.U8 desc[UR36][R8.64+0xe1], R139 ;  /* 0x0000e18b08009986 */ /* 0x000fe2000c101124 */
[----:B------:R-:W-:-:S03]  /*10280*/  ISETP.LT.OR P1, PT, R0, 0xe9, !P2 ;  /* 0x000000e90000780c */ /* 0x000fc60005721670 */
[----:B------:R1:W-:Y:S01]  /*10290*/  @!P3 STG.E.U8 desc[UR36][R6.64+0xe8], R3 ;  /* 0x0000e8030600b986 */ /* 0x0003e2000c101124 */
[----:B------:R-:W-:-:S03]  /*102a0*/  ISETP.LT.OR P3, PT, R0, 0xea, !P2 ;  /* 0x000000ea0000780c */ /* 0x000fc60005761670 */
[----:B------:R-:W-:Y:S01]  /*102b0*/  @!P4 STG.E.U8 desc[UR36][R6.64+0xe9], R141 ;  /* 0x0000e98d0600c986 */ /* 0x000fe2000c101124 */
[C---:B------:R-:W-:Y:S02]  /*102c0*/  ISETP.LT.OR P4, PT, R0.reuse, 0xf2, !P0 ;  /* 0x000000f20000780c */ /* 0x040fe40004781670 */
[----:B------:R-:W-:-:S03]  /*102d0*/  ISETP.LT.OR P5, PT, R0, 0xf1, !P0 ;  /* 0x000000f10000780c */ /* 0x000fc600047a1670 */
[----:B--2---:R-:W-:-:S04]  /*102e0*/  @!P1 IMAD R11, R142, R17, RZ ;  /* 0x000000118e0b9224 */ /* 0x004fc800078e02ff */
[----:B------:R-:W-:-:S04]  /*102f0*/  @!P3 IMAD R143, R143, R17, RZ ;  /* 0x000000118f8fb224 */ /* 0x000fc800078e02ff */
[-C--:B------:R-:W-:Y:S02]  /*10300*/  @!P4 IMAD R145, R145, R17.reuse, RZ ;  /* 0x000000119191c224 */ /* 0x080fe400078e02ff */
[----:B0-----:R-:W-:Y:S01]  /*10310*/  @!P5 IMAD R5, R144, R17, RZ ;  /* 0x000000119005d224 */ /* 0x001fe200078e02ff */
[----:B------:R0:W-:Y:S01]  /*10320*/  @!P1 STG.E.U8 desc[UR36][R8.64+0xe8], R11 ;  /* 0x0000e80b08009986 */ /* 0x0001e2000c101124 */
[----:B------:R-:W-:-:S03]  /*10330*/  ISETP.LT.OR P1, PT, R0, 0xf1, !P2 ;  /* 0x000000f10000780c */ /* 0x000fc60005721670 */
[----:B------:R-:W-:Y:S01]  /*10340*/  @!P3 STG.E.U8 desc[UR36][R8.64+0xe9], R143 ;  /* 0x0000e98f0800b986 */ /* 0x000fe2000c101124 */
[----:B------:R-:W-:-:S03]  /*10350*/  ISETP.LT.OR P3, PT, R0, 0xf9, !P0 ;  /* 0x000000f90000780c */ /* 0x000fc60004761670 */
[----:B------:R-:W-:Y:S01]  /*10360*/  @!P4 STG.E.U8 desc[UR36][R6.64+0xf1], R145 ;  /* 0x0000f1910600c986 */ /* 0x000fe2000c101124 */
[C---:B------:R-:W-:Y:S02]  /*10370*/  ISETP.LT.OR P4, PT, R0.reuse, 0xf2, !P2 ;  /* 0x000000f20000780c */ /* 0x040fe40005781670 */
[C---:B------:R-:W-:Y:S01]  /*10380*/  ISETP.LT.OR P0, PT, R0.reuse, 0xfa, !P0 ;  /* 0x000000fa0000780c */ /* 0x040fe20004701670 */
[----:B------:R2:W-:Y:S01]  /*10390*/  @!P5 STG.E.U8 desc[UR36][R6.64+0xf0], R5 ;  /* 0x0000f0050600d986 */ /* 0x0005e2000c101124 */
[C---:B------:R-:W-:Y:S02]  /*103a0*/  ISETP.LT.OR P5, PT, R0.reuse, 0xf9, !P2 ;  /* 0x000000f90000780c */ /* 0x040fe400057a1670 */
[----:B------:R-:W-:Y:S01]  /*103b0*/  ISETP.LT.OR P2, PT, R0, 0xfa, !P2 ;  /* 0x000000fa0000780c */ /* 0x000fe20005741670 */
[-C--:B-1----:R-:W-:Y:S02]  /*103c0*/  @!P1 IMAD R3, R146, R17.reuse, RZ ;  /* 0x0000001192039224 */ /* 0x082fe400078e02ff */
[----:B0-----:R-:W-:-:S04]  /*103d0*/  @!P3 IMAD R11, R148, R17, RZ ;  /* 0x00000011940bb224 */ /* 0x001fc800078e02ff */
[-C--:B------:R-:W-:Y:S02]  /*103e0*/  @!P4 IMAD R147, R147, R17.reuse, RZ ;  /* 0x000000119393c224 */ /* 0x080fe400078e02ff */
[-C--:B------:R-:W-:Y:S02]  /*103f0*/  @!P0 IMAD R149, R149, R17.reuse, RZ ;  /* 0x0000001195958224 */ /* 0x080fe400078e02ff */
[-C--:B--2---:R-:W-:Y:S02]  /*10400*/  @!P5 IMAD R5, R150, R17.reuse, RZ ;  /* 0x000000119605d224 */ /* 0x084fe400078e02ff */
[----:B------:R-:W-:Y:S01]  /*10410*/  @!P2 IMAD R151, R151, R17, RZ ;  /* 0x000000119797a224 */ /* 0x000fe200078e02ff */
[----:B------:R0:W-:Y:S04]  /*10420*/  @!P1 STG.E.U8 desc[UR36][R8.64+0xf0], R3 ;  /* 0x0000f00308009986 */ /* 0x0001e8000c101124 */
[----:B------:R0:W-:Y:S04]  /*10430*/  @!P4 STG.E.U8 desc[UR36][R8.64+0xf1], R147 ;  /* 0x0000f1930800c986 */ /* 0x0001e8000c101124 */
[----:B------:R0:W-:Y:S04]  /*10440*/  @!P3 STG.E.U8 desc[UR36][R6.64+0xf8], R11 ;  /* 0x0000f80b0600b986 */ /* 0x0001e8000c101124 */
[----:B------:R0:W-:Y:S04]  /*10450*/  @!P0 STG.E.U8 desc[UR36][R6.64+0xf9], R149 ;  /* 0x0000f99506008986 */ /* 0x0001e8000c101124 */
[----:B------:R0:W-:Y:S04]  /*10460*/  @!P5 STG.E.U8 desc[UR36][R8.64+0xf8], R5 ;  /* 0x0000f8050800d986 */ /* 0x0001e8000c101124 */
[----:B------:R0:W-:Y:S02]  /*10470*/  @!P2 STG.E.U8 desc[UR36][R8.64+0xf9], R151 ;  /* 0x0000f9970800a986 */ /* 0x0001e4000c101124 */
.L_x_549:
[----:B------:R-:W-:Y:S05]  /*10480*/  BSYNC B0 ;  /* 0x0000000000007941 */ /* 0x000fea0003800000 */
.L_x_35:
[----:B0-----:R-:W2:Y:S04]  /*10490*/  LDL.LU R3, [R1+0x200] ;  /* 0x0002000001037983 */ /* 0x001ea80000300800 */
[----:B------:R-:W2:Y:S01]  /*104a0*/  LDL.LU R2, [R1+0x204] ;  /* 0x0002040001027983 */ /* 0x000ea20000300800 */
[----:B------:R-:W-:Y:S01]  /*104b0*/  ULDC UR4, c[0x0][0xc] ;  /* 0x0000030000047ab9 */ /* 0x000fe20000000800 */
[----:B------:R-:W-:Y:S01]  /*104c0*/  ULDC UR5, c[0x0][0x10] ;  /* 0x0000040000057ab9 */ /* 0x000fe20000000800 */
[----:B------:R-:W2:Y:S01]  /*104d0*/  LDC R5, c[0x0][0x14] ;  /* 0x00000500ff057b82 */ /* 0x000ea20000000800 */
[----:B------:R-:W-:Y:S01]  /*104e0*/  UIMAD.WIDE.U32 UR4, UR4, UR5, URZ ;  /* 0x00000005040472a5 */ /* 0x000fe2000f8e003f */
[----:B------:R-:W-:Y:S01]  /*104f0*/  PRMT R0, RZ, 0x7610, R0 ;  /* 0x00007610ff007816 */ /* 0x000fe20000000000 */
[----:B------:R-:W-:Y:S01]  /*10500*/  UMOV UR41, 0xffffffff ;  /* 0xffffffff00297882 */ /* 0x000fe20000000000 */
[----:B------:R-:W-:-:S03]  /*10510*/  UMOV UR43, 0xffffffff ;  /* 0xffffffff002b7882 */ /* 0x000fc60000000000 */
[----:B--2---:R-:W-:-:S04]  /*10520*/  IMAD.WIDE.U32 R2, R5, UR4, R2 ;  /* 0x0000000405027c25 */ /* 0x004fc8000f8e0002 */
[----:B------:R-:W-:Y:S01]  /*10530*/  IMAD R5, R5, UR5, RZ ;  /* 0x0000000505057c24 */ /* 0x000fe2000f8e02ff */
[----:B------:R-:W-:Y:S01]  /*10540*/  ULDC.64 UR4, c[0x0][0x650] ;  /* 0x0001940000047ab9 */ /* 0x000fe20000000a00 */
[----:B-1-3--:R-:W-:Y:S01]  /*10550*/  IMAD.MOV.U32 R6, RZ, RZ, R2 ;  /* 0x000000ffff067224 */ /* 0x00afe200078e0002 */
[----:B------:R-:W-:Y:S01]  /*10560*/  ISETP.GE.U32.AND P0, PT, R2, UR4, PT ;  /* 0x0000000402007c0c */ /* 0x000fe2000bf06070 */
[----:B------:R-:W-:-:S05]  /*10570*/  IMAD.IADD R4, R3, 0x1, R5 ;  /* 0x0000000103047824 */ /* 0x000fca00078e0205 */
[----:B------:R0:W-:Y:S01]  /*10580*/  STL [R1+0x200], R4 ;  /* 0x0002000401007387 */ /* 0x0001e20000100800 */
[----:B------:R-:W-:-:S03]  /*10590*/  ISETP.GE.U32.AND.EX P0, PT, R4, UR5, PT, P0 ;  /* 0x0000000504007c0c */ /* 0x000fc6000bf06100 */
[----:B------:R0:W-:Y:S10]  /*105a0*/  STL [R1+0x204], R6 ;  /* 0x0002040601007387 */ /* 0x0001f40000100800 */
[----:B0-----:R-:W-:Y:S05]  /*105b0*/  @P0 BRA `(.L_x_550) ;  /* 0x0000000400880947 */ /* 0x001fea0003800000 */
[----:B------:R-:W0:Y:S01]  /*105c0*/  S2UR UR6, SR_CTAID.X ;  /* 0x00000000000679c3 */ /* 0x000e220000002500 */
[----:B------:R-:W-:Y:S01]  /*105d0*/  ULDC.64 UR12, c[0x0][0x628] ;  /* 0x00018a00000c7ab9 */ /* 0x000fe20000000a00 */
[----:B------:R-:W-:Y:S01]  /*105e0*/  ULDC UR4, c[0x0][0x150] ;  /* 0x0000540000047ab9 */ /* 0x000fe20000000800 */
[----:B------:R-:W-:Y:S01]  /*105f0*/  ISETP.NE.U32.AND P0, PT, RZ, UR12, PT ;  /* 0x0000000cff007c0c */ /* 0x000fe2000bf05070 */
[----:B------:R-:W-:Y:S01]  /*10600*/  ULDC UR15, c[0x0][0x630] ;  /* 0x00018c00000f7ab9 */ /* 0x000fe20000000800 */
[----:B------:R-:W-:Y:S01]  /*10610*/  R2UR UR16, R6 ;  /* 0x00000000061072ca */ /* 0x000fe200000e0000 */
[----:B------:R-:W-:Y:S01]  /*10620*/  ULDC UR19, c[0x0][0x154] ;  /* 0x0000550000137ab9 */ /* 0x000fe20000000800 */
[----:B------:R-:W-:Y:S01]  /*10630*/  ISETP.NE.AND.EX P0, PT, RZ, UR13, PT, P0 ;  /* 0x0000000dff007c0c */ /* 0x000fe2000bf05300 */
[----:B------:R-:W1:Y:S01]  /*10640*/  S2UR UR18, SR_CTAID.Y ;  /* 0x00000000001279c3 */ /* 0x000e620000002600 */
[----:B------:R-:W-:Y:S02]  /*10650*/  R2UR UR17, R4 ;  /* 0x00000000041172ca */ /* 0x000fe400000e0000 */
[----:B------:R-:W-:-:S02]  /*10660*/  R2UR UR10, R6 ;  /* 0x00000000060a72ca */ /* 0x000fc400000e0000 */
[----:B------:R-:W-:Y:S02]  /*10670*/  R2UR UR11, R4 ;  /* 0x00000000040b72ca */ /* 0x000fe400000e0000 */
[----:B0-----:R-:W-:-:S05]  /*10680*/  I2FP.F32.U32 R0, UR6 ;  /* 0x0000000600007c45 */ /* 0x001fca0008201000 */
[----:B------:R-:W-:-:S04]  /*10690*/  FMUL R0, R0, UR4 ;  /* 0x0000000400007c20 */ /* 0x000fc80008400000 */
[----:B------:R0:W2:Y:S01]  /*106a0*/  F2I.U32.TRUNC.NTZ R2, R0 ;  /* 0x0000000000027305 */ /* 0x0000a2000020f000 */
[----:B-1----:R-:W-:Y:S05]  /*106b0*/  @!P0 BRA `(.L_x_551) ;  /* 0x0000000000308947 */ /* 0x002fea0003800000 */
        /* <DEDUP_REMOVED lines=12> */
.L_x_551:
[----:B------:R-:W-:Y:S01]  /*10780*/  USHF.R.U64 UR43, UR10, UR15, UR11 ;  /* 0x0000000f0a2b7299 */ /* 0x000fe2000800120b */
[----:B0-----:R-:W-:Y:S01]  /*10790*/  I2FP.F32.U32 R0, UR18 ;  /* 0x0000001200007c45 */ /* 0x001fe20008201000 */
[----:B------:R-:W-:Y:S02]  /*107a0*/  USHF.R.U32.HI UR4, URZ, UR15, UR11 ;  /* 0x0000000f3f047299 */ /* 0x000fe4000801160b */
[----:B------:R-:W-:Y:S02]  /*107b0*/  UIADD3 UR10, UP0, URZ, -UR43, URZ ;  /* 0x8000002b3f0a7290 */ /* 0x000fe4000ff1e03f */
[----:B------:R-:W-:Y:S01]  /*107c0*/  FMUL R0, R0, UR19 ;  /* 0x0000001300007c20 */ /* 0x000fe20008400000 */
[----:B------:R-:W-:Y:S01]  /*107d0*/  ULDC.64 UR12, c[0x0][0x620] ;  /* 0x00018800000c7ab9 */ /* 0x000fe20000000a00 */
[----:B------:R-:W-:Y:S01]  /*107e0*/  UIADD3.X UR4, URZ, ~UR4, URZ, UP0, !UPT ;  /* 0x800000043f047290 */ /* 0x000fe200087fe43f */
[----:B------:R-:W-:Y:S01]  /*107f0*/  UMOV UR8, UR16 ;  /* 0x0000001000087c82 */ /* 0x000fe20008000000 */
[----:B------:R-:W-:-:S02]  /*10800*/  UMOV UR9, UR17 ;  /* 0x0000001100097c82 */ /* 0x000fc40008000000 */
[----:B------:R-:W-:Y:S01]  /*10810*/  UIMAD UR4, UR4, UR12, URZ ;  /* 0x0000000c040472a4 */ /* 0x000fe2000f8e023f */
[----:B------:R-:W0:Y:S01]  /*10820*/  F2I.U32.TRUNC.NTZ R0, R0 ;  /* 0x0000000000007305 */ /* 0x000e22000020f000 */
[----:B------:R-:W-:Y:S01]  /*10830*/  UIMAD.WIDE.U32 UR8, UR10, UR12, UR8 ;  /* 0x0000000c0a0872a5 */ /* 0x000fe2000f8e0008 */
[----:B--2---:R-:W-:Y:S01]  /*10840*/  R2UR UR12, R2 ;  /* 0x00000000020c72ca */ /* 0x004fe200000e0000 */
[----:B------:R-:W-:Y:S01]  /*10850*/  UIMAD UR10, UR10, UR13, UR4 ;  /* 0x0000000d0a0a72a4 */ /* 0x000fe2000f8e0204 */
[----:B------:R-:W-:Y:S01]  /*10860*/  ULDC UR11, c[0x0][0x618] ;  /* 0x00018600000b7ab9 */ /* 0x000fe20000000800 */
[----:B------:R-:W-:Y:S02]  /*10870*/  ULDC UR21, c[0x0][0x658] ;  /* 0x0001960000157ab9 */ /* 0x000fe40000000800 */
[----:B------:R-:W-:Y:S01]  /*10880*/  UIADD3 UR9, UR9, UR10, URZ ;  /* 0x0000000a09097290 */ /* 0x000fe2000fffe03f */
[----:B------:R-:W-:Y:S01]  /*10890*/  UMOV UR15, 0xffffffff ;  /* 0xffffffff000f7882 */ /* 0x000fe20000000000 */
[----:B------:R-:W-:Y:S01]  /*108a0*/  ULDC.64 UR4, c[0x0][0x640] ;  /* 0x0001900000047ab9 */ /* 0x000fe20000000a00 */
[----:B------:R-:W-:Y:S01]  /*108b0*/  USHF.L.U32 UR15, UR15, UR21, URZ ;  /* 0x000000150f0f7299 */ /* 0x000fe2000800063f */
[----:B------:R-:W-:Y:S01]  /*108c0*/  ISETP.NE.U32.AND P0, PT, RZ, UR4, PT ;  /* 0x00000004ff007c0c */ /* 0x000fe2000bf05070 */
[----:B------:R-:W-:-:S02]  /*108d0*/  USHF.R.U64 UR16, UR8, UR11, UR9 ;  /* 0x0000000b08107299 */ /* 0x000fc40008001209 */
[----:B------:R-:W-:Y:S01]  /*108e0*/  USHF.R.U32.HI UR8, URZ, UR11, UR9 ;  /* 0x0000000b3f087299 */ /* 0x000fe20008011609 */
[----:B0-----:R-:W-:Y:S01]  /*108f0*/  R2UR UR14, R0 ;  /* 0x00000000000e72ca */ /* 0x001fe200000e0000 */
[----:B------:R-:W-:Y:S01]  /*10900*/  ULDC UR17, c[0x0][0x608] ;  /* 0x0001820000117ab9 */ /* 0x000fe20000000800 */
[----:B------:R-:W-:Y:S01]  /*10910*/  ULOP3.LUT UR42, URZ, UR15, URZ, 0x33, !UPT ;  /* 0x0000000f3f2a7292 */ /* 0x000fe2000f8e333f */
[----:B------:R-:W-:Y:S01]  /*10920*/  ISETP.NE.AND.EX P0, PT, RZ, UR5, PT, P0 ;  /* 0x00000005ff007c0c */ /* 0x000fe2000bf05300 */
[----:B------:R-:W-:Y:S02]  /*10930*/  USHF.R.U64 UR15, UR16, UR17, UR8 ;  /* 0x00000011100f7299 */ /* 0x000fe40008001208 */
[----:B------:R-:W-:Y:S02]  /*10940*/  USHF.R.U32.HI UR8, URZ, UR17, UR8 ;  /* 0x000000113f087299 */ /* 0x000fe40008011608 */
[----:B------:R-:W-:Y:S02]  /*10950*/  UIADD3 UR12, -UR12, URZ, URZ ;  /* 0x0000003f0c0c7290 */ /* 0x000fe4000fffe13f */
[----:B------:R-:W-:Y:S01]  /*10960*/  USHF.R.U64 UR17, UR15, UR21, UR8 ;  /* 0x000000150f117299 */ /* 0x000fe20008001208 */
[----:B------:R-:W-:Y:S01]  /*10970*/  UMOV UR19, 0x1 ;  /* 0x0000000100137882 */ /* 0x000fe20000000000 */
[----:B------:R-:W-:Y:S01]  /*10980*/  ULDC UR13, c[0x0][0x144] ;  /* 0x00005100000d7ab9 */ /* 0x000fe20000000800 */
[----:B------:R-:W-:Y:S01]  /*10990*/  ULDC UR7, c[0x0][0x600] ;  /* 0x0001800000077ab9 */ /* 0x000fe20000000800 */
[----:B------:R-:W-:-:S02]  /*109a0*/  USHF.L.U32 UR24, UR19, UR21, URZ ;  /* 0x0000001513187299 */ /* 0x000fc4000800063f */
[----:B------:R-:W-:Y:S02]  /*109b0*/  USHF.R.U32.HI UR8, URZ, UR21, UR8 ;  /* 0x000000153f087299 */ /* 0x000fe40008011608 */
[----:B------:R-:W-:Y:S02]  /*109c0*/  UIMAD UR21, UR13, UR12, UR6 ;  /* 0x0000000c0d1572a4 */ /* 0x000fe4000f8e0206 */
[----:B------:R-:W-:Y:S02]  /*109d0*/  UIADD3 UR20, UR7, -0x1, URZ ;  /* 0xffffffff07147890 */ /* 0x000fe4000fffe03f */
[----:B------:R-:W-:Y:S01]  /*109e0*/  UIADD3 UR19, -UR14, URZ, URZ ;  /* 0x0000003f0e137290 */ /* 0x000fe2000fffe13f */
[----:B------:R-:W-:Y:S01]  /*109f0*/  ULDC UR25, c[0x0][0x148] ;  /* 0x0000520000197ab9 */ /* 0x000fe20000000800 */
[----:B------:R-:W-:Y:S01]  /*10a00*/  ULDC UR22, c[0x0][0x648] ;  /* 0x0001920000167ab9 */ /* 0x000fe20000000800 */
[----:B------:R-:W-:Y:S01]  /*10a10*/  ULDC UR23, c[0x0][0x638] ;  /* 0x00018e0000177ab9 */ /* 0x000fe20000000800 */
        /* <DEDUP_REMOVED lines=14> */
.L_x_552:
[----:B------:R-:W-:Y:S01]  /*10b00*/  UISETP.NE.AND UP0, UPT, UR46, URZ, UPT ;  /* 0x0000003f2e00728c */ /* 0x000fe2000bf05270 */
[----:B------:R-:W-:Y:S01]  /*10b10*/  IMAD.MOV.U32 R0, RZ, RZ, 0x1 ;  /* 0x00000001ff007424 */ /* 0x000fe200078e00ff */
[----:B------:R-:W-:Y:S02]  /*10b20*/  USHF.R.U64 UR4, UR6, UR22, UR8 ;  /* 0x0000001606047299 */ /* 0x000fe40008001208 */
[----:B------:R-:W-:Y:S02]  /*10b30*/  ULOP3.LUT UR42, UR15, UR42, URZ, 0xc0, !UPT ;  /* 0x0000002a0f2a7292 */ /* 0x000fe4000f8ec03f */
[----:B------:R-:W-:Y:S02]  /*10b40*/  UIADD3 UR5, -UR4, URZ, URZ ;  /* 0x0000003f04057290 */ /* 0x000fe4000fffe13f */
[----:B------:R-:W-:Y:S02]  /*10b50*/  UIMAD UR42, UR24, UR4, UR42 ;  /* 0x00000004182a72a4 */ /* 0x000fe4000f8e022a */
[----:B------:R-:W-:-:S02]  /*10b60*/  ULOP3.LUT UR16, UR16, UR20, URZ, 0xc0, !UPT ;  /* 0x0000001410107292 */ /* 0x000fc4000f8ec03f */
[----:B------:R-:W-:Y:S02]  /*10b70*/  @UP0 UIMAD UR21, UR25, UR19, UR18 ;  /* 0x00000013191502a4 */ /* 0x000fe4000f8e0212 */
[----:B------:R-:W-:-:S03]  /*10b80*/  UIMAD UR4, UR5, UR23, UR17 ;  /* 0x00000017050472a4 */ /* 0x000fc6000f8e0211 */
[----:B------:R-:W-:Y:S01]  /*10b90*/  ULDC UR5, c[0x0][0x610] ;  /* 0x0001840000057ab9 */ /* 0x000fe20000000800 */
[----:B------:R-:W-:Y:S02]  /*10ba0*/  UIMAD UR4, UR4, UR7, UR16 ;  /* 0x00000007040472a4 */ /* 0x000fe4000f8e0210 */
[----:B------:R-:W-:-:S04]  /*10bb0*/  UIMAD UR42, UR42, UR5, UR21 ;  /* 0x000000052a2a72a4 */ /* 0x000fc8000f8e0215 */
[----:B------:R-:W-:Y:S02]  /*10bc0*/  USEL UR41, UR4, UR42, !UP0 ;  /* 0x0000002a04297287 */ /* 0x000fe4000c000000 */
[----:B------:R-:W-:-:S12]  /*10bd0*/  USEL UR42, UR42, UR4, !UP0 ;  /* 0x000000042a2a7287 */ /* 0x000fd8000c000000 */
.L_x_550:
[----:B------:R-:W-:-:S13]  /*10be0*/  LOP3.LUT P0, RZ, R0, 0xff, RZ, 0xc0, !PT ;  /* 0x000000ff00ff7812 */ /* 0x000fda000780c0ff */
[----:B------:R-:W-:Y:S05]  /*10bf0*/  @P0 BRA `(.L_x_553) ;  /* 0xffffff08002c0947 */ /* 0x000fea000383ffff */
[----:B------:R-:W-:Y:S05]  /*10c00*/  EXIT ;  /* 0x000000000000794d */ /* 0x000fea0003800000 */
.L_x_8:
[----:B------:R-:W2:Y:S01]  /*10c10*/  LDL R5, [R1+0x204] ;  /* 0x0002040001057983 */ /* 0x000ea20000100800 */
[----:B------:R-:W-:-:S03]  /*10c20*/  ULDC.64 UR4, c[0x0][0x650] ;  /* 0x0001940000047ab9 */ /* 0x000fc60000000a00 */
[----:B------:R-:W3:Y:S01]  /*10c30*/  LDL R3, [R1+0x200] ;  /* 0x0002000001037983 */ /* 0x000ee20000100800 */
[----:B------:R-:W-:Y:S01]  /*10c40*/  PRMT R0, RZ, 0x7610, R0 ;  /* 0x00007610ff007816 */ /* 0x000fe20000000000 */
[----:B------:R-:W-:Y:S02]  /*10c50*/  IMAD.MOV.U32 R4, RZ, RZ, -0x1 ;  /* 0xffffffffff047424 */ /* 0x000fe400078e00ff */
[----:B------:R-:W-:Y:S02]  /*10c60*/  IMAD.MOV.U32 R2, RZ, RZ, -0x1 ;  /* 0xffffffffff027424 */ /* 0x000fe400078e00ff */
[----:B------:R-:W-:Y:S01]  /*10c70*/  IMAD.MOV.U32 R11, RZ, RZ, -0x1 ;  /* 0xffffffffff0b7424 */ /* 0x000fe200078e00ff */
[----:B--2---:R-:W-:-:S04]  /*10c80*/  ISETP.GE.U32.AND P0, PT, R5, UR4, PT ;  /* 0x0000000405007c0c */ /* 0x004fc8000bf06070 */
[----:B---3--:R-:W-:-:S13]  /*10c90*/  ISETP.GE.U32.AND.EX P0, PT, R3, UR5, PT, P0 ;  /* 0x0000000503007c0c */ /* 0x008fda000bf06100 */
        /* <DEDUP_REMOVED lines=21> */
.L_x_555:
[----:B------:R-:W-:Y:S01]  /*10df0*/  USHF.R.U64 UR4, UR14, UR19, UR15 ;  /* 0x000000130e047299 */ /* 0x000fe2000800120f */
[----:B------:R-:W-:Y:S01]  /*10e00*/  R2UR UR7, R3 ;  /* 0x00000000030772ca */ /* 0x000fe200000e0000 */
[----:B------:R-:W-:Y:S02]  /*10e10*/  USHF.R.U32.HI UR5, URZ, UR19, UR15 ;  /* 0x000000133f057299 */ /* 0x000fe4000801160f */
[----:B------:R-:W-:Y:S01]  /*10e20*/  UIADD3 UR13, UP0, URZ, -UR4, URZ ;  /* 0x800000043f0d7290 */ /* 0x000fe2000ff1e03f */
[----:B------:R-:W-:Y:S01]  /*10e30*/  ULDC.64 UR14, c[0x0][0x620] ;  /* 0x00018800000e7ab9 */ /* 0x000fe20000000a00 */
[----:B------:R-:W-:Y:S02]  /*10e40*/  UMOV UR6, UR20 ;  /* 0x0000001400067c82 */ /* 0x000fe40008000000 */
[----:B------:R-:W-:Y:S02]  /*10e50*/  UIADD3.X UR5, URZ, ~UR5, URZ, UP0, !UPT ;  /* 0x800000053f057290 */ /* 0x000fe400087fe43f */
[----:B------:R-:W-:-:S02]  /*10e60*/  UISETP.NE.AND UP1, UPT, UR46, URZ, UPT ;  /* 0x0000003f2e00728c */ /* 0x000fc4000bf25270 */
[----:B------:R-:W-:Y:S02]  /*10e70*/  UIMAD UR5, UR5, UR14, URZ ;  /* 0x0000000e050572a4 */ /* 0x000fe4000f8e023f */
[----:B------:R-:W-:Y:S02]  /*10e80*/  UIMAD.WIDE.U32 UR6, UR13, UR14, UR6 ;  /* 0x0000000e0d0672a5 */ /* 0x000fe4000f8e0006 */
[----:B------:R-:W-:Y:S01]  /*10e90*/  UIMAD UR5, UR13, UR15, UR5 ;  /* 0x0000000f0d0572a4 */ /* 0x000fe2000f8e0205 */
[----:B------:R-:W-:Y:S02]  /*10ea0*/  ULDC UR14, c[0x0][0x608] ;  /* 0x00018200000e7ab9 */ /* 0x000fe40000000800 */
[----:B------:R-:W-:Y:S01]  /*10eb0*/  ULDC UR13, c[0x0][0x618] ;  /* 0x00018600000d7ab9 */ /* 0x000fe20000000800 */
[----:B------:R-:W-:Y:S01]  /*10ec0*/  UIADD3 UR5, UR7, UR5, URZ ;  /* 0x0000000507057290 */ /* 0x000fe2000fffe03f */
[----:B------:R-:W-:Y:S01]  /*10ed0*/  ULDC UR22, c[0x0][0x658] ;  /* 0x0001960000167ab9 */ /* 0x000fe20000000800 */
[----:B------:R-:W-:-:S02]  /*10ee0*/  @UP1 UIMAD UR8, UR11, UR12, UR10 ;  /* 0x0000000c0b0812a4 */ /* 0x000fc4000f8e020a */
[----:B------:R-:W-:Y:S02]  /*10ef0*/  USHF.R.U64 UR17, UR6, UR13, UR5 ;  /* 0x0000000d06117299 */ /* 0x000fe40008001205 */
[----:B------:R-:W-:Y:S01]  /*10f00*/  USHF.R.U32.HI UR5, URZ, UR13, UR5 ;  /* 0x0000000d3f057299 */ /* 0x000fe20008011605 */
[----:B------:R-:W-:Y:S01]  /*10f10*/  ULDC.64 UR6, c[0x0][0x640] ;  /* 0x0001900000067ab9 */ /* 0x000fe20000000a00 */
[----:B------:R-:W-:Y:S01]  /*10f20*/  UMOV UR10, 0xffffffff ;  /* 0xffffffff000a7882 */ /* 0x000fe20000000000 */
[----:B------:R-:W-:Y:S01]  /*10f30*/  ISETP.NE.U32.AND P0, PT, RZ, UR6, PT ;  /* 0x00000006ff007c0c */ /* 0x000fe2000bf05070 */
[----:B------:R-:W-:Y:S02]  /*10f40*/  USHF.R.U64 UR18, UR17, UR14, UR5 ;  /* 0x0000000e11127299 */ /* 0x000fe40008001205 */
[----:B------:R-:W-:Y:S01]  /*10f50*/  USHF.R.U32.HI UR5, URZ, UR14, UR5 ;  /* 0x0000000e3f057299 */ /* 0x000fe20008011605 */
[----:B------:R-:W-:Y:S01]  /*10f60*/  ISETP.NE.AND.EX P0, PT, RZ, UR7, PT, P0 ;  /* 0x00000007ff007c0c */ /* 0x000fe2000bf05300 */
[----:B------:R-:W-:-:S02]  /*10f70*/  USHF.L.U32 UR11, UR10, UR22, URZ ;  /* 0x000000160a0b7299 */ /* 0x000fc4000800063f */
[----:B------:R-:W-:Y:S01]  /*10f80*/  USHF.R.U64 UR19, UR18, UR22, UR5 ;  /* 0x0000001612137299 */ /* 0x000fe20008001205 */
[----:B------:R-:W-:Y:S01]  /*10f90*/  ULDC UR20, c[0x0][0x600] ;  /* 0x0001800000147ab9 */ /* 0x000fe20000000800 */
[----:B------:R-:W-:Y:S02]  /*10fa0*/  USHF.R.U32.HI UR10, URZ, UR22, UR5 ;  /* 0x000000163f0a7299 */ /* 0x000fe40008011605 */
[----:B------:R-:W-:Y:S02]  /*10fb0*/  UIADD3 UR21, UR20, -0x1, URZ ;  /* 0xffffffff14157890 */ /* 0x000fe4000fffe03f */
[----:B------:R-:W-:Y:S01]  /*10fc0*/  ULOP3.LUT UR26, URZ, UR11, URZ, 0x33, !UPT ;  /* 0x0000000b3f1a7292 */ /* 0x000fe2000f8e333f */
        /* <DEDUP_REMOVED lines=17> */
.L_x_556:
[----:B------:R-:W-:Y:S01]  /*110e0*/  USHF.R.U64 UR6, UR5, UR23, UR10 ;  /* 0x0000001705067299 */ /* 0x000fe2000800120a */
[----:B------:R-:W-:Y:S01]  /*110f0*/  IMAD.MOV.U32 R0, RZ, RZ, 0x1 ;  /* 0x00000001ff007424 */ /* 0x000fe200078e00ff */
[----:B------:R-:W-:Y:S01]  /*11100*/  USHF.L.U32 UR25, UR25, UR22, URZ ;  /* 0x0000001619197299 */ /* 0x000fe2000800063f */
[----:B------:R-:W-:Y:S01]  /*11110*/  IMAD.U32 R11, RZ, RZ, UR4 ;  /* 0x00000004ff0b7e24 */ /* 0x000fe2000f8e00ff */
[----:B------:R-:W-:Y:S02]  /*11120*/  ULOP3.LUT UR5, UR18, UR26, URZ, 0xc0, !UPT ;  /* 0x0000001a12057292 */ /* 0x000fe4000f8ec03f */
[----:B------:R-:W-:Y:S02]  /*11130*/  UIADD3 UR7, -UR6, URZ, URZ ;  /* 0x0000003f06077290 */ /* 0x000fe4000fffe13f */
[----:B------:R-:W-:Y:S02]  /*11140*/  UIMAD UR6, UR25, UR6, UR5 ;  /* 0x00000006190672a4 */ /* 0x000fe4000f8e0205 */
[----:B------:R-:W-:-:S02]  /*11150*/  ULOP3.LUT UR17, UR17, UR21, URZ, 0xc0, !UPT ;  /* 0x0000001511117292 */ /* 0x000fc4000f8ec03f */
[----:B------:R-:W-:Y:S02]  /*11160*/  UIMAD UR5, UR7, UR24, UR19 ;  /* 0x00000018070572a4 */ /* 0x000fe4000f8e0213 */
[----:B------:R-:W-:Y:S01]  /*11170*/  UISETP.NE.AND UP0, UPT, UR46, URZ, UPT ;  /* 0x0000003f2e00728c */ /* 0x000fe2000bf05270 */
[----:B------:R-:W-:Y:S01]  /*11180*/  ULDC UR7, c[0x0][0x610] ;  /* 0x0001840000077ab9 */ /* 0x000fe20000000800 */
[----:B------:R-:W-:Y:S02]  /*11190*/  UIMAD UR5, UR5, UR20, UR17 ;  /* 0x00000014050572a4 */ /* 0x000fe4000f8e0211 */
[----:B------:R-:W-:-:S04]  /*111a0*/  UIMAD UR8, UR6, UR7, UR8 ;  /* 0x00000007060872a4 */ /* 0x000fc8000f8e0208 */
[----:B------:R-:W-:Y:S02]  /*111b0*/  USEL UR6, UR5, UR8, !UP0 ;  /* 0x0000000805067287 */ /* 0x000fe4000c000000 */
[----:B------:R-:W-:-:S04]  /*111c0*/  USEL UR8, UR8, UR5, !UP0 ;  /* 0x0000000508087287 */ /* 0x000fc8000c000000 */
[----:B------:R-:W-:Y:S02]  /*111d0*/  IMAD.U32 R2, RZ, RZ, UR6 ;  /* 0x00000006ff027e24 */ /* 0x000fe4000f8e00ff */
[----:B------:R-:W-:-:S07]  /*111e0*/  IMAD.U32 R4, RZ, RZ, UR8 ;  /* 0x00000008ff047e24 */ /* 0x000fce000f8e00ff */
.L_x_554:
[----:B------:R-:W-:-:S08]  /*111f0*/  NOP ;  /* 0x0000000000007918 */ /* 0x000fd00000000000 */
[----:B0-----:R-:W0:-:S00]  /*11200*/  USETMAXREG.DEALLOC.CTAPOOL 0x18 ;  /* 0x00000018000079c8 */ /* 0x001e0000080e0500 */
[----:B------:R-:W-:-:S13]  /*11210*/  ISETP.NE.AND P0, PT, RZ, UR9, PT ;  /* 0x00000009ff007c0c */ /* 0x000fda000bf05270 */
[----:B------:R-:W-:Y:S05]  /*11220*/  @P0 EXIT ;  /* 0x000000000000094d */ /* 0x000fea0003800000 */
[----:B0-----:R-:W-:Y:S01]  /*11230*/  LOP3.LUT P0, RZ, R0, 0xff, RZ, 0xc0, !PT ;  /* 0x000000ff00ff7812 */ /* 0x001fe2000780c0ff */
[----:B------:R-:W-:Y:S02]  /*11240*/  IMAD.MOV.U32 R0, RZ, RZ, 0x1 ;  /* 0x00000001ff007424 */ /* 0x000fe400078e00ff */
[----:B------:R-:W-:-:S10]  /*11250*/  IMAD.MOV.U32 R6, RZ, RZ, RZ ;  /* 0x000000ffff067224 */ /* 0x000fd400078e00ff */
[----:B------:R-:W-:Y:S05]  /*11260*/  @!P0 BRA `(.L_x_557) ;  /* 0x0000000c00788947 */ /* 0x000fea0003800000 */
[----:B------:R-:W0:Y:S01]  /*11270*/  S2UR UR12, SR_CgaCtaId ;  /* 0x00000000000c79c3 */ /* 0x000e220000008800 */
[----:B------:R-:W-:Y:S01]  /*11280*/  ULDC UR4, c[0x0][0x28c] ;  /* 0x0000a30000047ab9 */ /* 0x000fe20000000800 */
[----:B------:R-:W-:Y:S01]  /*11290*/  ULDC UR6, c[0x0][0x658] ;  /* 0x0001960000067ab9 */ /* 0x000fe20000000800 */
[----:B------:R-:W-:Y:S01]  /*112a0*/  UMOV UR7, 0xffffffff ;  /* 0xffffffff00077882 */ /* 0x000fe20000000000 */
[----:B------:R-:W-:Y:S01]  /*112b0*/  UIADD3 UR10, UR4, 0x1f, URZ ;  /* 0x0000001f040a7890 */ /* 0x000fe2000fffe03f */
[----:B------:R-:W-:Y:S01]  /*112c0*/  BSSY B0, `(.L_x_557) ;  /* 0x00000d8000007945 */ /* 0x000fe20003800000 */
[----:B------:R-:W-:Y:S01]  /*112d0*/  ULDC UR5, c[0x0][0x600] ;  /* 0x0001800000057ab9 */ /* 0x000fe20000000800 */
[----:B------:R-:W-:Y:S01]  /*112e0*/  UMOV UR9, 0x1 ;  /* 0x0000000100097882 */ /* 0x000fe20000000000 */
[----:B------:R-:W-:Y:S01]  /*112f0*/  USHF.L.U32 UR7, UR7, UR6, URZ ;  /* 0x0000000607077299 */ /* 0x000fe2000800063f */
[----:B------:R-:W-:Y:S01]  /*11300*/  IMAD.MOV.U32 R10, RZ, RZ, 0x1 ;  /* 0x00000001ff0a7424 */ /* 0x000fe200078e00ff */
[----:B------:R-:W-:Y:S01]  /*11310*/  UIADD3 UR4, UR5, -0x1, URZ ;  /* 0xffffffff05047890 */ /* 0x000fe2000fffe03f */
[----:B------:R-:W-:Y:S01]  /*11320*/  IMAD.MOV.U32 R0, RZ, RZ, 0x1 ;  /* 0x00000001ff007424 */ /* 0x000fe200078e00ff */
[----:B------:R-:W-:Y:S01]  /*11330*/  ULDC UR8, c[0x0][0xc] ;  /* 0x0000030000087ab9 */ /* 0x000fe20000000800 */
[----:B------:R-:W-:Y:S01]  /*11340*/  USHF.L.U32 UR5, UR9, UR6, URZ ;  /* 0x0000000609057299 */ /* 0x000fe2000800063f */
[----:B------:R-:W-:Y:S01]  /*11350*/  IMAD.MOV.U32 R6, RZ, RZ, RZ ;  /* 0x000000ffff067224 */ /* 0x000fe200078e00ff */
[----:B------:R-:W-:Y:S01]  /*11360*/  USHF.R.S32.HI UR11, URZ, 0x1f, UR10 ;  /* 0x0000001f3f0b7899 */ /* 0x000fe2000801140a */
[----:B------:R-:W-:Y:S01]  /*11370*/  ULDC UR9, c[0x0][0x10] ;  /* 0x0000040000097ab9 */ /* 0x000fe20000000800 */
[----:B------:R-:W-:-:S02]  /*11380*/  ULOP3.LUT UR6, URZ, UR7, URZ, 0x33, !UPT ;  /* 0x000000073f067292 */ /* 0x000fc4000f8e333f */
[----:B------:R-:W-:Y:S02]  /*11390*/  UIMAD.WIDE.U32 UR8, UR8, UR9, URZ ;  /* 0x00000009080872a5 */ /* 0x000fe4000f8e003f */
[----:B------:R-:W-:Y:S01]  /*113a0*/  ULEA.HI UR11, UR11, UR10, URZ, 0x5 ;  /* 0x0000000a0b0b7291 */ /* 0x000fe2000f8f283f */
[----:B0-----:R-:W-:Y:S01]  /*113b0*/  IMAD.U32 R7, RZ, RZ, UR12 ;  /* 0x0000000cff077e24 */ /* 0x001fe2000f8e00ff */
[----:B------:R-:W-:Y:S01]  /*113c0*/  ULDC UR7, c[0x0][0x14] ;  /* 0x0000050000077ab9 */ /* 0x000fe20000000800 */
[----:B------:R-:W-:Y:S02]  /*113d0*/  ULOP3.LUT UR26, UR40, 0x2, URZ, 0xfc, !UPT ;  /* 0x00000002281a7892 */ /* 0x000fe4000f8efc3f */
[----:B------:R-:W-:Y:S01]  /*113e0*/  UIMAD.WIDE.U32 UR22, UR8, UR7, URZ ;  /* 0x00000007081672a5 */ /* 0x000fe2000f8e003f */
[----:B------:R-:W-:Y:S01]  /*113f0*/  LEA R8, R7, 0x200, 0xc ;  /* 0x0000020007087811 */ /* 0x000fe200078e60ff */
[----:B------:R-:W-:Y:S02]  /*11400*/  UIMAD UR13, UR9, UR7, URZ ;  /* 0x00000007090d72a4 */ /* 0x000fe4000f8e023f */
[----:B------:R-:W-:-:S02]  /*11410*/  USHF.R.S32.HI UR7, URZ, 0x5, UR11 ;  /* 0x000000053f077899 */ /* 0x000fc4000801140b */
[----:B------:R-:W-:Y:S02]  /*11420*/  UIADD3 UR13, UR23, UR13, URZ ;  /* 0x0000000d170d7290 */ /* 0x000fe4000fffe03f */
[----:B------:R-:W-:Y:S01]  /*11430*/  UIADD3 UR27, UR7, 0x1, URZ ;  /* 0x00000001071b7890 */ /* 0x000fe2000fffe03f */
[----:B------:R-:W-:-:S11]  /*11440*/  ULDC.64 UR24, c[0x0][0x198] ;  /* 0x0000660000187ab9 */ /* 0x000fd60000000a00 */
.L_x_568:
[----:B------:R-:W-:-:S03]  /*11450*/  UMOV UR8, 0xffffffff ;  /* 0xffffffff00087882 */ /* 0x000fc60000000000 */
[----:B------:R-:W-:Y:S05]  /*11460*/  BRA.DIV UR8, `(.L_x_558) ;  /* 0x00000016084c7947 */ /* 0x000fea000b800000 */
[----:B------:R-:W-:-:S13]  /*11470*/  ELECT P6, URZ, PT ;  /* 0x00000000003f782f */ /* 0x000fda00038c0000 */
.L_x_589:
[----:B------:R-:W0:Y:S01]  /*11480*/  LDC R3, c[0x0][0x28c] ;  /* 0x0000a300ff037b82 */ /* 0x000e220000000800 */
[----:B------:R-:W-:Y:S01]  /*11490*/  BSSY B1, `(.L_x_559) ;  /* 0x000003c000017945 */ /* 0x000fe20003800000 */
[----:B0-----:R-:W-:-:S13]  /*114a0*/  ISETP.LT.OR P6, PT, R3, 0x1, !P6 ;  /* 0x000000010300780c */ /* 0x001fda00077c1670 */
[----:B------:R-:W-:Y:S05]  /*114b0*/  @P6 BRA `(.L_x_560) ;  /* 0x0000000000e46947 */ /* 0x000fea0003800000 */
[----:B------:R-:W-:Y:S02]  /*114c0*/  IMAD R4, R4, 0x2, R7 ;  /* 0x0000000204047824 */ /* 0x000fe400078e0207 */
[----:B------:R-:W-:Y:S02]  /*114d0*/  IMAD.SHL.U32 R2, R2, 0x100, RZ ;  /* 0x0000010002027824 */ /* 0x000fe400078e00ff */
[----:B------:R-:W-:Y:S02]  /*114e0*/  IMAD.SHL.U32 R4, R4, 0x80, RZ ;  /* 0x0000008004047824 */ /* 0x000fe400078e00ff */
[----:B------:R-:W-:Y:S02]  /*114f0*/  IMAD.MOV.U32 R14, RZ, RZ, RZ ;  /* 0x000000ffff0e7224 */ /* 0x000fe400078e00ff */
[----:B------:R-:W-:Y:S02]  /*11500*/  IMAD.U32 R13, RZ, RZ, UR27 ;  /* 0x0000001bff0d7e24 */ /* 0x000fe4000f8e00ff */
[----:B------:R-:W-:-:S02]  /*11510*/  IMAD.MOV.U32 R3, RZ, RZ, R0 ;  /* 0x000000ffff037224 */ /* 0x000fc400078e0000 */
[----:B------:R-:W-:-:S07]  /*11520*/  IMAD.MOV.U32 R5, RZ, RZ, R6 ;  /* 0x000000ffff057224 */ /* 0x000fce00078e0006 */
.L_x_563:
[----:B------:R-:W0:Y:S01]  /*11530*/  S2UR UR8, SR_CgaCtaId ;  /* 0x00000000000879c3 */ /* 0x000e220000008800 */
[----:B------:R-:W-:Y:S01]  /*11540*/  MOV R12, 0x400 ;  /* 0x00000400000c7802 */ /* 0x000fe20000000f00 */
[----:B------:R-:W1:Y:S01]  /*11550*/  S2R R15, SR_TID.X ;  /* 0x00000000000f7919 */ /* 0x000e620000002100 */
[----:B------:R-:W-:Y:S01]  /*11560*/  SHF.L.U32 R9, R3, 0x1f, RZ ;  /* 0x0000001f03097819 */ /* 0x000fe200000006ff */
[----:B0-----:R-:W-:-:S05]  /*11570*/  IMAD.U32 R7, RZ, RZ, UR8 ;  /* 0x00000008ff077e24 */ /* 0x001fca000f8e00ff */
[----:B------:R-:W-:-:S05]  /*11580*/  LEA R16, R7, R12, 0x18 ;  /* 0x0000000c07107211 */ /* 0x000fca00078ec0ff */
[----:B------:R-:W-:Y:S01]  /*11590*/  IMAD R12, R5, 0x8, R16 ;  /* 0x00000008050c7824 */ /* 0x000fe200078e0210 */
[----:B-1----:R-:W-:-:S03]  /*115a0*/  LOP3.LUT P1, RZ, R15, 0x7f, RZ, 0xc0, !PT ;  /* 0x0000007f0fff7812 */ /* 0x002fc6000782c0ff */
[----:B------:R-:W0:Y:S02]  /*115b0*/  SYNCS.PHASECHK.TRANS64.TRYWAIT P0, [R12+URZ+0x70], R9 ;  /* 0x000070090c0075a7 */ /* 0x000e24000800017f */
[----:B0-----:R-:W-:Y:S08]  /*115c0*/  @!P0 BRA `(.L_x_561) ;  /* 0x0000001400148947 */ /* 0x001ff00003800000 */
.L_x_590:
[----:B0-----:R-:W0:Y:S01]  /*115d0*/  @!P1 LDC R9, c[0x0][0x500] ;  /* 0x00014000ff099b82 */ /* 0x001e220000000800 */
[----:B------:R-:W-:-:S04]  /*115e0*/  UPRMT UR8, UR26, 0x9910, URZ ;  /* 0x000099101a087896 */ /* 0x000fc8000800003f */
[----:B------:R-:W-:-:S06]  /*115f0*/  UISETP.NE.AND UP0, UPT, UR8, 0x2, UPT ;  /* 0x000000020800788c */ /* 0x000fcc000bf05270 */
[----:B------:R-:W-:Y:S01]  /*11600*/  PLOP3.LUT P0, PT, PT, PT, UP0, 0x80, 0x0 ;  /* 0x000000000000781c */ /* 0x000fe20003f0f008 */
[----:B0-----:R0:W-:-:S12]  /*11610*/  @!P1 SYNCS.ARRIVE.TRANS64 RZ, [R12+URZ], R9 ;  /* 0x000000090cff99a7 */ /* 0x0011d8000800003f */
[----:B------:R-:W-:Y:S05]  /*11620*/  @P0 BRA `(.L_x_562) ;  /* 0x0000000000040947 */ /* 0x000fea0003800000 */
[----:B------:R-:W-:Y:S01]  /*11630*/  BPT.TRAP 0x1 ;  /* 0x000000040000795c */ /* 0x000fe20000300000 */
.L_x_562:
[C---:B0-----:R-:W-:Y:S01]  /*11640*/  IMAD R9, R5.reuse, 0x2000, R8 ;  /* 0x0000200005097824 */ /* 0x041fe200078e0208 */
[----:B------:R-:W-:Y:S01]  /*11650*/  R2UR UR15, R16 ;  /* 0x00000000100f72ca */ /* 0x000fe200000e0000 */
[----:B------:R-:W-:Y:S01]  /*11660*/  IMAD R16, R5, 0x2000, R16 ;  /* 0x0000200005107824 */ /* 0x000fe200078e0210 */
[----:B------:R-:W-:Y:S01]  /*11670*/  R2UR UR19, R4 ;  /* 0x00000000041372ca */ /* 0x000fe200000e0000 */
[----:B------:R-:W-:Y:S01]  /*11680*/  VIADD R13, R13, 0xffffffff ;  /* 0xffffffff0d0d7836 */ /* 0x000fe20000000000 */
[----:B------:R-:W-:Y:S01]  /*11690*/  R2UR UR8, R9 ;  /* 0x00000000090872ca */ /* 0x000fe200000e0000 */
[----:B------:R-:W-:Y:S01]  /*116a0*/  UIADD3 UR14, UP0, UR24, 0xf0, URZ ;  /* 0x000000f0180e7890 */ /* 0x000fe2000ff1e03f */
[----:B------:R-:W-:Y:S01]  /*116b0*/  R2UR UR11, R16 ;  /* 0x00000000100b72ca */ /* 0x000fe200000e0000 */
[----:B------:R-:W-:Y:S01]  /*116c0*/  UIADD3 UR28, UP1, UR24, 0x1f0, URZ ;  /* 0x000001f0181c7890 */ /* 0x000fe2000ff3e03f */
[----:B------:R-:W-:Y:S01]  /*116d0*/  R2UR UR9, R12 ;  /* 0x000000000c0972ca */ /* 0x000fe200000e0000 */
[----:B------:R-:W-:Y:S01]  /*116e0*/  VIADD R5, R5, 0x1 ;  /* 0x0000000105057836 */ /* 0x000fe20000000000 */
[----:B------:R-:W-:Y:S01]  /*116f0*/  R2UR UR10, R14 ;  /* 0x000000000e0a72ca */ /* 0x000fe200000e0000 */
[----:B------:R-:W-:Y:S01]  /*11700*/  UIADD3.X UR29, URZ, UR25, URZ, UP1, !UPT ;  /* 0x000000193f1d7290 */ /* 0x000fe20008ffe43f */
[----:B------:R-:W-:Y:S01]  /*11710*/  R2UR UR12, R11 ;  /* 0x000000000b0c72ca */ /* 0x000fe200000e0000 */
[----:B------:R-:W-:Y:S01]  /*11720*/  UMOV UR21, 0x30000 ;  /* 0x0003000000157882 */ /* 0x000fe20000000000 */
[----:B------:R-:W-:Y:S01]  /*11730*/  R2UR UR20, R2 ;  /* 0x00000000021472ca */ /* 0x000fe200000e0000 */
[----:B------:R-:W-:Y:S01]  /*11740*/  UMOV UR16, 0x0 ;  /* 0x0000000000107882 */ /* 0x000fe20000000000 */
[----:B------:R-:W-:Y:S01]  /*11750*/  ISETP.GT.AND P1, PT, R13, 0x1, PT ;  /* 0x000000010d00780c */ /* 0x000fe20003f24270 */
[----:B------:R-:W-:Y:S01]  /*11760*/  UIADD3 UR8, UR15, UR8, URZ ;  /* 0x000000080f087290 */ /* 0x000fe2000fffe03f */
[C---:B------:R-:W-:Y:S01]  /*11770*/  ISETP.NE.AND P0, PT, R5.reuse, 0xe, PT ;  /* 0x0000000e0500780c */ /* 0x040fe20003f05270 */
[----:B------:R-:W-:Y:S01]  /*11780*/  UIADD3.X UR15, URZ, UR25, URZ, UP0, !UPT ;  /* 0x000000193f0f7290 */ /* 0x000fe200087fe43f */
[----:B------:R-:W-:Y:S01]  /*11790*/  VIADD R14, R14, 0x20 ;  /* 0x000000200e0e7836 */ /* 0x000fe20000000000 */
[----:B------:R-:W-:Y:S01]  /*117a0*/  UIADD3 UR18, UR11, 0x1c200, URZ ;  /* 0x0001c2000b127890 */ /* 0x000fe2000fffe03f */
[----:B------:R-:W-:Y:S01]  /*117b0*/  SEL R12, RZ, 0x1, P0 ;  /* 0x00000001ff0c7807 */ /* 0x000fe20000000000 */
[----:B------:R-:W-:Y:S01]  /*117c0*/  UMOV UR17, 0x10000000 ;  /* 0x1000000000117882 */ /* 0x000fe20000000000 */
[----:B------:R-:W-:Y:S01]  /*117d0*/  UMOV UR11, UR19 ;  /* 0x00000013000b7c82 */ /* 0x000fe20008000000 */
[----:B------:R-:W-:-:S02]  /*117e0*/  SEL R5, R5, RZ, P0 ;  /* 0x000000ff05057207 */ /* 0x000fc40000000000 */
[----:B------:R-:W-:Y:S01]  /*117f0*/  LOP3.LUT R3, R3, R12, RZ, 0x3c, !PT ;  /* 0x0000000c03037212 */ /* 0x000fe200078e3cff */
[----:B------:R0:W-:Y:S02]  /*11800*/  UTMALDG.3D.MULTICAST [UR8], [UR14], UR21, desc[UR16] ;  /* 0x000010080e0073b4 */ /* 0x0001e40008011815 */
[----:B0-----:R-:W-:Y:S01]  /*11810*/  UMOV UR8, UR18 ;  /* 0x0000001200087c82 */ /* 0x001fe20008000000 */
[----:B------:R-:W-:Y:S02]  /*11820*/  UMOV UR11, UR20 ;  /* 0x00000014000b7c82 */ /* 0x000fe40008000000 */
[----:B------:R0:W-:Y:S02]  /*11830*/  UTMALDG.3D [UR8], [UR28], desc[UR16] ;  /* 0x000010081c0075b4 */ /* 0x0001e40008011000 */
[----:B0-----:R-:W-:Y:S05]  /*11840*/  @P1 BRA `(.L_x_563) ;  /* 0xfffffffc00381947 */ /* 0x001fea000383ffff */
.L_x_560:
[----:B------:R-:W-:Y:S05]  /*11850*/  BSYNC B1 ;  /* 0x0000000000017941 */ /* 0x000fea0003800000 */
.L_x_559:
[----:B------:R-:W2:Y:S01]  /*11860*/  LDL.LU R16, [R1+0x200] ;  /* 0x0002000001107983 */ /* 0x000ea20000300800 */
[----:B------:R-:W-:Y:S01]  /*11870*/  LOP3.LUT P0, RZ, R10, 0xff, RZ, 0xc0, !PT ;  /* 0x000000ff0aff7812 */ /* 0x000fe2000780c0ff */
[----:B------:R-:W-:Y:S01]  /*11880*/  VIADD R6, R6, UR7 ;  /* 0x0000000706067c36 */ /* 0x000fe20008000000 */
[----:B------:R-:W-:Y:S01]  /*11890*/  ULDC.64 UR8, c[0x0][0x650] ;  /* 0x0001940000087ab9 */ /* 0x000fe20000000a00 */
[----:B------:R-:W3:Y:S01]  /*118a0*/  LDL.LU R15, [R1+0x204] ;  /* 0x00020400010f7983 */ /* 0x000ee20000300800 */
[----:B------:R-:W-:Y:S01]  /*118b0*/  IMAD.U32 R3, RZ, RZ, UR7 ;  /* 0x00000007ff037e24 */ /* 0x000fe2000f8e00ff */
[----:B------:R-:W-:Y:S01]  /*118c0*/  UISETP.GE.U32.AND UP0, UPT, UR7, 0xe, UPT ;  /* 0x0000000e0700788c */ /* 0x000fe2000bf06070 */
[----:B------:R-:W-:Y:S01]  /*118d0*/  BSSY B1, `(.L_x_564) ;  /* 0x0000074000017945 */ /* 0x000fe20003800000 */
[----:B------:R-:W-:Y:S01]  /*118e0*/  IMAD.MOV.U32 R4, RZ, RZ, -0x1 ;  /* 0xffffffffff047424 */ /* 0x000fe200078e00ff */
[----:B------:R-:W-:Y:S01]  /*118f0*/  PRMT R10, RZ, 0x7610, R10 ;  /* 0x00007610ff0a7816 */ /* 0x000fe2000000000a */
[----:B------:R-:W-:-:S02]  /*11900*/  IMAD.MOV.U32 R11, RZ, RZ, -0x1 ;  /* 0xffffffffff0b7424 */ /* 0x000fc400078e00ff */
[----:B------:R-:W-:Y:S02]  /*11910*/  PLOP3.LUT P1, PT, PT, PT, UP0, 0x80, 0x0 ;  /* 0x000000000000781c */ /* 0x000fe40003f2f008 */
[----:B------:R-:W0:Y:S01]  /*11920*/  @P0 S2R R7, SR_CgaCtaId ;  /* 0x0000000000070919 */ /* 0x000e220000008800 */
[----:B------:R-:W-:-:S04]  /*11930*/  @P0 MOV R2, 0x400 ;  /* 0x0000040000020802 */ /* 0x000fc80000000f00 */
[----:B0-----:R-:W-:-:S04]  /*11940*/  @P0 LEA R2, R7, R2, 0x18 ;  /* 0x0000000207020211 */ /* 0x001fc800078ec0ff */
[----:B------:R0:W-:Y:S01]  /*11950*/  @P0 SYNCS.ARRIVE.TRANS64.A1T0 RZ, [R2+URZ+0xf8], RZ ;  /* 0x0000f8ff02ff09a7 */ /* 0x0001e2000810003f */
[----:B------:R-:W-:-:S04]  /*11960*/  ISETP.GT.U32.AND P0, PT, R6, 0xd, PT ;  /* 0x0000000d0600780c */ /* 0x000fc80003f04070 */
[----:B------:R-:W-:Y:S02]  /*11970*/  ISETP.LT.U32.AND P0, PT, R3, 0xe, P0 ;  /* 0x0000000e0300780c */ /* 0x000fe40000701070 */
[----:B0-----:R-:W-:-:S05]  /*11980*/  SHF.R.U32.HI R2, RZ, 0x1, R6 ;  /* 0x00000001ff027819 */ /* 0x001fca0000011606 */
[----:B------:R-:W-:-:S04]  /*11990*/  IMAD.WIDE.U32 R2, R2, -0x6db6db6d, RZ ;  /* 0x9249249302027825 */ /* 0x000fc800078e00ff */
[----:B------:R-:W-:Y:S01]  /*119a0*/  IMAD.MOV.U32 R2, RZ, RZ, -0x1 ;  /* 0xffffffffff027424 */ /* 0x000fe200078e00ff */
[----:B------:R-:W-:Y:S02]  /*119b0*/  SHF.R.U32.HI R5, RZ, 0x2, R3 ;  /* 0x00000002ff057819 */ /* 0x000fe40000011603 */
[----:B------:R-:W-:-:S03]  /*119c0*/  SEL R3, RZ, 0x1, !P0 ;  /* 0x00000001ff037807 */ /* 0x000fc60004000000 */
[----:B------:R-:W-:Y:S01]  /*119d0*/  IMAD R6, R5, -0xe, R6 ;  /* 0xfffffff205067824 */ /* 0x000fe200078e0206 */
[----:B------:R-:W-:Y:S02]  /*119e0*/  LOP3.LUT R0, R0, R3, RZ, 0x3c, !PT ;  /* 0x0000000300007212 */ /* 0x000fe400078e3cff */
[----:B------:R-:W-:Y:S02]  /*119f0*/  PRMT R3, RZ, 0x7610, R3 ;  /* 0x00007610ff037816 */ /* 0x000fe40000000003 */
[----:B------:R-:W-:Y:S02]  /*11a00*/  @P1 LOP3.LUT R0, R0, 0x1, R5, 0x78, !PT ;  /* 0x0000000100001812 */ /* 0x000fe400078e7805 */
[----:B---3--:R-:W-:-:S04]  /*11a10*/  IADD3 R15, P0, R15, UR22, RZ ;  /* 0x000000160f0f7c10 */ /* 0x008fc8000ff1e0ff */
[----:B--2---:R-:W-:Y:S01]  /*11a20*/  IADD3.X R16, R16, UR13, RZ, P0, !PT ;  /* 0x0000000d10107c10 */ /* 0x004fe200087fe4ff */
[----:B------:R0:W-:Y:S01]  /*11a30*/  STL [R1+0x204], R15 ;  /* 0x0002040f01007387 */ /* 0x0001e20000100800 */
[----:B------:R-:W-:-:S03]  /*11a40*/  ISETP.GE.U32.AND P0, PT, R15, UR8, PT ;  /* 0x000000080f007c0c */ /* 0x000fc6000bf06070 */
[----:B------:R0:W-:Y:S01]  /*11a50*/  STL [R1+0x200], R16 ;  /* 0x0002001001007387 */ /* 0x0001e20000100800 */
[----:B------:R-:W-:-:S13]  /*11a60*/  ISETP.GE.U32.AND.EX P0, PT, R16, UR9, PT, P0 ;  /* 0x0000000910007c0c */ /* 0x000fda000bf06100 */
[----:B0-----:R-:W-:Y:S05]  /*11a70*/  @P0 BRA `(.L_x_565) ;  /* 0x0000000400640947 */ /* 0x001fea0003800000 */
[----:B------:R-:W0:Y:S01]  /*11a80*/  S2R R9, SR_CTAID.X ;  /* 0x0000000000097919 */ /* 0x000e220000002500 */
[----:B------:R-:W-:Y:S01]  /*11a90*/  ULDC UR8, c[0x0][0x150] ;  /* 0x0000540000087ab9 */ /* 0x000fe20000000800 */
[----:B------:R-:W1:Y:S01]  /*11aa0*/  LDC R4, c[0x0][0x144] ;  /* 0x00005100ff047b82 */ /* 0x000e620000000800 */
[----:B------:R-:W-:Y:S01]  /*11ab0*/  UISETP.NE.AND UP0, UPT, UR46, URZ, UPT ;  /* 0x0000003f2e00728c */ /* 0x000fe2000bf05270 */
[----:B------:R-:W2:Y:S01]  /*11ac0*/  S2R R5, SR_CTAID.Y ;  /* 0x0000000000057919 */ /* 0x000ea20000002600 */
[----:B------:R-:W-:-:S04]  /*11ad0*/  ULDC UR11, c[0x0][0x630] ;  /* 0x00018c00000b7ab9 */ /* 0x000fc80000000800 */
[----:B------:R-:W-:Y:S01]  /*11ae0*/  PLOP3.LUT P0, PT, PT, PT, UP0, 0x80, 0x0 ;  /* 0x000000000000781c */ /* 0x000fe20003f0f008 */
[----:B------:R-:W3:Y:S01]  /*11af0*/  LDC R12, c[0x0][0x148] ;  /* 0x00005200ff0c7b82 */ /* 0x000ee20000000800 */
[----:B0-----:R-:W-:Y:S02]  /*11b00*/  I2FP.F32.U32 R2, R9 ;  /* 0x0000000900027245 */ /* 0x001fe40000201000 */
[----:B--2---:R-:W-:-:S03]  /*11b10*/  I2FP.F32.U32 R3, R5 ;  /* 0x0000000500037245 */ /* 0x004fc60000201000 */
[----:B------:R-:W-:Y:S01]  /*11b20*/  FMUL R2, R2, UR8 ;  /* 0x0000000802027c20 */ /* 0x000fe20008400000 */
[----:B------:R-:W-:Y:S02]  /*11b30*/  ULDC UR8, c[0x0][0x154] ;  /* 0x0000550000087ab9 */ /* 0x000fe40000000800 */
[----:B------:R-:W-:Y:S01]  /*11b40*/  FMUL R11, R3, UR8 ;  /* 0x00000008030b7c20 */ /* 0x000fe20008400000 */
[----:B------:R-:W-:Y:S02]  /*11b50*/  ULDC.64 UR8, c[0x0][0x628] ;  /* 0x00018a0000087ab9 */ /* 0x000fe40000000a00 */
[----:B------:R-:W0:Y:S08]  /*11b60*/  F2I.U32.TRUNC.NTZ R2, R2 ;  /* 0x0000000200027305 */ /* 0x000e30000020f000 */
[----:B------:R-:W2:Y:S01]  /*11b70*/  F2I.U32.TRUNC.NTZ R11, R11 ;  /* 0x0000000b000b7305 */ /* 0x000ea2000020f000 */
[----:B0-----:R-:W-:-:S02]  /*11b80*/  IMAD.MOV R3, RZ, RZ, -R2 ;  /* 0x000000ffff037224 */ /* 0x001fc400078e0a02 */
[----:B------:R-:W-:Y:S02]  /*11b90*/  IMAD.MOV.U32 R2, RZ, RZ, R15 ;  /* 0x000000ffff027224 */ /* 0x000fe400078e000f */
[----:B-1----:R-:W-:Y:S02]  /*11ba0*/  IMAD R9, R4, R3, R9 ;  /* 0x0000000304097224 */ /* 0x002fe400078e0209 */
[----:B--2---:R-:W-:-:S04]  /*11bb0*/  IMAD.MOV R3, RZ, RZ, -R11 ;  /* 0x000000ffff037224 */ /* 0x004fc800078e0a0b */
[----:B---3--:R-:W-:Y:S01]  /*11bc0*/  @P0 IMAD R9, R12, R3, R5 ;  /* 0x000000030c090224 */ /* 0x008fe200078e0205 */
[----:B------:R-:W-:Y:S01]  /*11bd0*/  ISETP.NE.U32.AND P0, PT, RZ, UR8, PT ;  /* 0x00000008ff007c0c */ /* 0x000fe2000bf05070 */
[----:B------:R-:W-:-:S03]  /*11be0*/  IMAD.MOV.U32 R3, RZ, RZ, R16 ;  /* 0x000000ffff037224 */ /* 0x000fc600078e0010 */
[----:B------:R-:W-:-:S13]  /*11bf0*/  ISETP.NE.AND.EX P0, PT, RZ, UR9, PT, P0 ;  /* 0x00000009ff007c0c */ /* 0x000fda000bf05300 */
[----:B------:R-:W-:Y:S05]  /*11c00*/  @!P0 BRA `(.L_x_566) ;  /* 0x0000000000288947 */ /* 0x000fea0003800000 */
[----:B------:R-:W-:Y:S02]  /*11c10*/  ULDC UR10, c[0x0][0x634] ;  /* 0x00018d00000a7ab9 */ /* 0x000fe40000000800 */
[----:B------:R-:W-:-:S05]  /*11c20*/  IADD3 R3, P0, R15, UR10, RZ ;  /* 0x0000000a0f037c10 */ /* 0x000fca000ff1e0ff */
[----:B------:R-:W-:-:S04]  /*11c30*/  IMAD.X R11, RZ, RZ, R16, P0 ;  /* 0x000000ffff0b7224 */ /* 0x000fc800000e0610 */
[----:B------:R-:W-:-:S04]  /*11c40*/  IMAD.WIDE.U32 R4, R11, UR8, RZ ;  /* 0x000000080b047c25 */ /* 0x000fc8000f8e00ff */
[----:B------:R-:W-:-:S04]  /*11c50*/  IMAD.WIDE.U32 R4, P0, R3, UR9, R4 ;  /* 0x0000000903047c25 */ /* 0x000fc8000f800004 */
[----:B------:R-:W-:-:S04]  /*11c60*/  IMAD.WIDE.U32 R2, R3, UR8, RZ ;  /* 0x0000000803027c25 */ /* 0x000fc8000f8e00ff */
[----:B------:R-:W-:Y:S01]  /*11c70*/  IMAD.MOV.U32 R2, RZ, RZ, R5 ;  /* 0x000000ffff027224 */ /* 0x000fe200078e0005 */
[----:B------:R-:W-:Y:S01]  /*11c80*/  IADD3 RZ, P1, R3, R4, RZ ;  /* 0x0000000403ff7210 */ /* 0x000fe20007f3e0ff */
[----:B------:R-:W-:-:S04]  /*11c90*/  IMAD.X R3, RZ, RZ, RZ, P0 ;  /* 0x000000ffff037224 */ /* 0x000fc800000e06ff */
[----:B------:R-:W-:-:S08]  /*11ca0*/  IMAD.WIDE.U32.X R2, R11, UR9, R2, P1 ;  /* 0x000000090b027c25 */ /* 0x000fd000088e0402 */
.L_x_566:
[--C-:B------:R-:W-:Y:S01]  /*11cb0*/  SHF.R.U64 R11, R2, UR11, R3.reuse ;  /* 0x0000000b020b7c19 */ /* 0x100fe20008001203 */
[----:B------:R-:W-:Y:S01]  /*11cc0*/  ULDC.64 UR8, c[0x0][0x620] ;  /* 0x0001880000087ab9 */ /* 0x000fe20000000a00 */
[----:B------:R-:W-:Y:S01]  /*11cd0*/  SHF.R.U32.HI R2, RZ, UR11, R3 ;  /* 0x0000000bff027c19 */ /* 0x000fe20008011603 */
[----:B------:R-:W-:Y:S01]  /*11ce0*/  IMAD.MOV.U32 R3, RZ, RZ, R16 ;  /* 0x000000ffff037224 */ /* 0x000fe200078e0010 */
[----:B------:R-:W-:Y:S01]  /*11cf0*/  IADD3 R13, P0, RZ, -R11, RZ ;  /* 0x8000000bff0d7210 */ /* 0x000fe20007f1e0ff */
[----:B------:R-:W-:-:S04]  /*11d00*/  ULDC.64 UR10, c[0x0][0x640] ;  /* 0x00019000000a7ab9 */ /* 0x000fc80000000a00 */
[----:B------:R-:W-:Y:S01]  /*11d10*/  IMAD.X R2, RZ, RZ, ~R2, P0 ;  /* 0x000000ffff027224 */ /* 0x000fe200000e0e02 */
[----:B------:R-:W-:-:S03]  /*11d20*/  ISETP.NE.U32.AND P0, PT, RZ, UR10, PT ;  /* 0x0000000aff007c0c */ /* 0x000fc6000bf05070 */
[----:B------:R-:W-:Y:S01]  /*11d30*/  IMAD R2, R2, UR8, RZ ;  /* 0x0000000802027c24 */ /* 0x000fe2000f8e02ff */
[----:B------:R-:W-:-:S03]  /*11d40*/  ISETP.NE.AND.EX P0, PT, RZ, UR11, PT, P0 ;  /* 0x0000000bff007c0c */ /* 0x000fc6000bf05300 */
[----:B------:R-:W-:Y:S02]  /*11d50*/  IMAD R5, R13, UR9, R2 ;  /* 0x000000090d057c24 */ /* 0x000fe4000f8e0202 */
[----:B------:R-:W-:-:S04]  /*11d60*/  IMAD.MOV.U32 R2, RZ, RZ, R15 ;  /* 0x000000ffff027224 */ /* 0x000fc800078e000f */
[----:B------:R-:W-:Y:S01]  /*11d70*/  IMAD.WIDE.U32 R2, R13, UR8, R2 ;  /* 0x000000080d027c25 */ /* 0x000fe2000f8e0002 */
[----:B------:R-:W-:-:S03]  /*11d80*/  ULDC UR8, c[0x0][0x618] ;  /* 0x0001860000087ab9 */ /* 0x000fc60000000800 */
[----:B------:R-:W-:-:S05]  /*11d90*/  IMAD.IADD R3, R3, 0x1, R5 ;  /* 0x0000000103037824 */ /* 0x000fca00078e0205 */
[--C-:B------:R-:W-:Y:S02]  /*11da0*/  SHF.R.U64 R12, R2, UR8, R3.reuse ;  /* 0x00000008020c7c19 */ /* 0x100fe40008001203 */
[----:B------:R-:W-:Y:S01]  /*11db0*/  SHF.R.U32.HI R3, RZ, UR8, R3 ;  /* 0x00000008ff037c19 */ /* 0x000fe20008011603 */
[----:B------:R-:W-:-:S03]  /*11dc0*/  ULDC UR8, c[0x0][0x608] ;  /* 0x0001820000087ab9 */ /* 0x000fc60000000800 */
[--C-:B------:R-:W-:Y:S02]  /*11dd0*/  SHF.R.U64 R13, R12, UR8, R3.reuse ;  /* 0x000000080c0d7c19 */ /* 0x100fe40008001203 */
[----:B------:R-:W-:Y:S01]  /*11de0*/  SHF.R.U32.HI R2, RZ, UR8, R3 ;  /* 0x00000008ff027c19 */ /* 0x000fe20008011603 */
[----:B------:R-:W-:-:S03]  /*11df0*/  ULDC UR8, c[0x0][0x658] ;  /* 0x0001960000087ab9 */ /* 0x000fc60000000800 */
[--C-:B------:R-:W-:Y:S02]  /*11e00*/  SHF.R.U64 R14, R13, UR8, R2.reuse ;  /* 0x000000080d0e7c19 */ /* 0x100fe40008001202 */
[----:B------:R-:W-:-:S03]  /*11e10*/  SHF.R.U32.HI R15, RZ, UR8, R2 ;  /* 0x00000008ff0f7c19 */ /* 0x000fc60008011602 */
[----:B------:R-:W-:Y:S02]  /*11e20*/  IMAD.MOV.U32 R2, RZ, RZ, R14 ;  /* 0x000000ffff027224 */ /* 0x000fe400078e000e */
[----:B------:R-:W-:Y:S01]  /*11e30*/  IMAD.MOV.U32 R3, RZ, RZ, R15 ;  /* 0x000000ffff037224 */ /* 0x000fe200078e000f */
[----:B------:R-:W-:Y:S06]  /*11e40*/  @!P0 BRA `(.L_x_567) ;  /* 0x0000000000288947 */ /* 0x000fec0003800000 */
        /* <DEDUP_REMOVED lines=10> */
.L_x_567:
[----:B------:R-:W-:Y:S01]  /*11ef0*/  ULDC UR8, c[0x0][0x648] ;  /* 0x0001920000087ab9 */ /* 0x000fe20000000800 */
[----:B------:R-:W-:Y:S01]  /*11f00*/  LOP3.LUT R13, R13, UR6, RZ, 0xc0, !PT ;  /* 0x000000060d0d7c12 */ /* 0x000fe2000f8ec0ff */
[----:B------:R-:W-:Y:S01]  /*11f10*/  UISETP.NE.AND UP0, UPT, UR46, URZ, UPT ;  /* 0x0000003f2e00728c */ /* 0x000fe2000bf05270 */
[----:B------:R-:W-:Y:S01]  /*11f20*/  SHF.R.U64 R2, R2, UR8, R3 ;  /* 0x0000000802027c19 */ /* 0x000fe20008001203 */
[----:B------:R-:W-:-:S04]  /*11f30*/  ULDC UR8, c[0x0][0x638] ;  /* 0x00018e0000087ab9 */ /* 0x000fc80000000800 */
[----:B------:R-:W-:Y:S01]  /*11f40*/  IMAD.MOV R3, RZ, RZ, -R2 ;  /* 0x000000ffff037224 */ /* 0x000fe200078e0a02 */
[----:B------:R-:W-:Y:S01]  /*11f50*/  PLOP3.LUT P0, PT, PT, PT, UP0, 0x40, 0x0 ;  /* 0x000000000000781c */ /* 0x000fe20003f0e808 */
[----:B------:R-:W-:Y:S01]  /*11f60*/  IMAD R4, R2, UR5, R13 ;  /* 0x0000000502047c24 */ /* 0x000fe2000f8e020d */
[----:B------:R-:W-:Y:S01]  /*11f70*/  PLOP3.LUT P1, PT, PT, PT, UP0, 0x40, 0x0 ;  /* 0x000000000000781c */ /* 0x000fe20003f2e808 */
[----:B------:R-:W-:Y:S01]  /*11f80*/  IMAD R14, R3, UR8, R14 ;  /* 0x00000008030e7c24 */ /* 0x000fe2000f8e020e */
[----:B------:R-:W-:Y:S01]  /*11f90*/  ULDC UR8, c[0x0][0x610] ;  /* 0x0001840000087ab9 */ /* 0x000fe20000000800 */
[----:B------:R-:W-:Y:S01]  /*11fa0*/  LOP3.LUT R3, R12, UR4, RZ, 0xc0, !PT ;  /* 0x000000040c037c12 */ /* 0x000fe2000f8ec0ff */
[----:B------:R-:W-:Y:S01]  /*11fb0*/  IMAD R9, R4, UR8, R9 ;  /* 0x0000000804097c24 */ /* 0x000fe2000f8e0209 */
[----:B------:R-:W-:-:S03]  /*11fc0*/  ULDC UR8, c[0x0][0x600] ;  /* 0x0001800000087ab9 */ /* 0x000fc60000000800 */
[----:B------:R-:W-:Y:S02]  /*11fd0*/  IMAD R14, R14, UR8, R3 ;  /* 0x000000080e0e7c24 */ /* 0x000fe4000f8e0203 */
[----:B------:R-:W-:-:S03]  /*11fe0*/  IMAD.MOV.U32 R3, RZ, RZ, 0x1 ;  /* 0x00000001ff037424 */ /* 0x000fc600078e00ff */
[----:B------:R-:W-:Y:S02]  /*11ff0*/  SEL R2, R14, R9, P0 ;  /* 0x000000090e027207 */ /* 0x000fe40000000000 */
[----:B------:R-:W-:-:S07]  /*12000*/  SEL R4, R9, R14, P1 ;  /* 0x0000000e09047207 */ /* 0x000fce0000800000 */
.L_x_565:
[----:B------:R-:W-:Y:S05]  /*12010*/  BSYNC B1 ;  /* 0x0000000000017941 */ /* 0x000fea0003800000 */
.L_x_564:
[----:B------:R-:W-:-:S13]  /*12020*/  LOP3.LUT P0, RZ, R3, 0xff, RZ, 0xc0, !PT ;  /* 0x000000ff03ff7812 */ /* 0x000fda000780c0ff */
[----:B------:R-:W-:Y:S05]  /*12030*/  @P0 BRA `(.L_x_568) ;  /* 0xfffffff400040947 */ /* 0x000fea000383ffff */
[----:B------:R-:W-:Y:S05]  /*12040*/  BSYNC B0 ;  /* 0x0000000000007941 */ /* 0x000fea0003800000 */
.L_x_557:
[----:B------:R-:W-:-:S03]  /*12050*/  UMOV UR8, 0xffffffff ;  /* 0xffffffff00087882 */ /* 0x000fc60000000000 */
[----:B------:R-:W-:Y:S05]  /*12060*/  BRA.DIV UR8, `(.L_x_569) ;  /* 0x0000000a08807947 */ /* 0x000fea000b800000 */
[----:B------:R-:W-:-:S13]  /*12070*/  ELECT P6, URZ, PT ;  /* 0x00000000003f782f */ /* 0x000fda00038c0000 */
.L_x_593:
[----:B------:R-:W-:Y:S04]  /*12080*/  BSSY B0, `(.L_x_570) ;  /* 0x0000086000007945 */ /* 0x000fe80003800000 */
[----:B------:R-:W-:Y:S05]  /*12090*/  @!P6 BRA `(.L_x_571) ;  /* 0x000000080010e947 */ /* 0x000fea0003800000 */
[----:B------:R-:W-:-:S04]  /*120a0*/  ULOP3.LUT UR8, UR40, 0x2, URZ, 0xfc, !UPT ;  /* 0x0000000228087892 */ /* 0x000fc8000f8efc3f */
[----:B------:R-:W-:-:S06]  /*120b0*/  UISETP.NE.AND UP0, UPT, UR8, 0x3, UPT ;  /* 0x000000030800788c */ /* 0x000fcc000bf05270 */
[----:B------:R-:W-:-:S13]  /*120c0*/  PLOP3.LUT P0, PT, PT, PT, UP0, 0x80, 0x0 ;  /* 0x000000000000781c */ /* 0x000fda0003f0f008 */
[----:B------:R-:W-:Y:S05]  /*120d0*/  @!P0 BRA `(.L_x_572) ;  /* 0x0000000000048947 */ /* 0x000fea0003800000 */
[----:B------:R-:W-:Y:S01]  /*120e0*/  BPT.TRAP 0x1 ;  /* 0x000000040000795c */ /* 0x000fe20000300000 */
.L_x_572:
[----:B------:R-:W0:Y:S01]  /*120f0*/  S2R R3, SR_CgaCtaId ;  /* 0x0000000000037919 */ /* 0x000e220000008800 */
[----:B------:R-:W-:-:S04]  /*12100*/  MOV R2, 0x400 ;  /* 0x0000040000027802 */ /* 0x000fc80000000f00 */
[----:B0-----:R-:W-:Y:S02]  /*12110*/  LEA R3, R3, R2, 0x18 ;  /* 0x0000000203037211 */ /* 0x001fe400078ec0ff */
[----:B------:R-:W-:-:S03]  /*12120*/  SHF.L.U32 R2, R0, 0x1f, RZ ;  /* 0x0000001f00027819 */ /* 0x000fc600000006ff */
[----:B------:R-:W-:-:S04]  /*12130*/  VIADD R3, R3, 0x70 ;  /* 0x0000007003037836 */ /* 0x000fc80000000000 */
[----:B------:R-:W-:-:S04]  /*12140*/  IMAD R5, R6, 0x8, R3 ;  /* 0x0000000806057824 */ /* 0x000fc800078e0203 */
[----:B------:R-:W0:Y:S02]  /*12150*/  SYNCS.PHASECHK.TRANS64.TRYWAIT P0, [R5+URZ], R2 ;  /* 0x00000002050075a7 */ /* 0x000e24000800017f */
[----:B0-----:R-:W-:Y:S05]  /*12160*/  @!P0 BRA `(.L_x_573) ;  /* 0x0000000800608947 */ /* 0x001fea0003800000 */
.L_x_594:
[----:B------:R-:W-:-:S05]  /*12170*/  VIADD R6, R6, 0x1 ;  /* 0x0000000106067836 */ /* 0x000fca0000000000 */
[----:B------:R-:W-:-:S04]  /*12180*/  ISETP.NE.AND P0, PT, R6, 0xe, PT ;  /* 0x0000000e0600780c */ /* 0x000fc80003f05270 */
[----:B0-----:R-:W-:Y:S02]  /*12190*/  SEL R5, RZ, 0x1, P0 ;  /* 0x00000001ff057807 */ /* 0x001fe40000000000 */
[----:B------:R-:W-:Y:S02]  /*121a0*/  SEL R6, R6, RZ, P0 ;  /* 0x000000ff06067207 */ /* 0x000fe40000000000 */
[----:B------:R-:W-:-:S03]  /*121b0*/  LOP3.LUT R5, R0, R5, RZ, 0x3c, !PT ;  /* 0x0000000500057212 */ /* 0x000fc600078e3cff */
[----:B------:R-:W-:Y:S01]  /*121c0*/  IMAD R7, R6, 0x8, R3 ;  /* 0x0000000806077824 */ /* 0x000fe200078e0203 */
[----:B------:R-:W-:-:S04]  /*121d0*/  SHF.L.U32 R0, R5, 0x1f, RZ ;  /* 0x0000001f05007819 */ /* 0x000fc800000006ff */
[----:B------:R-:W0:Y:S02]  /*121e0*/  SYNCS.PHASECHK.TRANS64.TRYWAIT P0, [R7+URZ], R0 ;  /* 0x00000000070075a7 */ /* 0x000e24000800017f */
[----:B0-----:R-:W-:Y:S05]  /*121f0*/  @!P0 BRA `(.L_x_574) ;  /* 0x0000000800508947 */ /* 0x001fea0003800000 */
.L_x_595:
[----:B0-----:R-:W-:-:S05]  /*12200*/  VIADD R0, R6, 0x1 ;  /* 0x0000000106007836 */ /* 0x001fca0000000000 */
[----:B------:R-:W-:-:S04]  /*12210*/  ISETP.NE.AND P0, PT, R0, 0xe, PT ;  /* 0x0000000e0000780c */ /* 0x000fc80003f05270 */
[----:B------:R-:W-:Y:S02]  /*12220*/  SEL R2, RZ, 0x1, P0 ;  /* 0x00000001ff027807 */ /* 0x000fe40000000000 */
[----:B------:R-:W-:Y:S02]  /*12230*/  SEL R4, R0, RZ, P0 ;  /* 0x000000ff00047207 */ /* 0x000fe40000000000 */
[----:B------:R-:W-:-:S03]  /*12240*/  LOP3.LUT R5, R5, R2, RZ, 0x3c, !PT ;  /* 0x0000000205057212 */ /* 0x000fc600078e3cff */
[----:B------:R-:W-:Y:S01]  /*12250*/  IMAD R7, R4, 0x8, R3 ;  /* 0x0000000804077824 */ /* 0x000fe200078e0203 */
[----:B------:R-:W-:-:S04]  /*12260*/  SHF.L.U32 R0, R5, 0x1f, RZ ;  /* 0x0000001f05007819 */ /* 0x000fc800000006ff */
[----:B------:R-:W0:Y:S02]  /*12270*/  SYNCS.PHASECHK.TRANS64.TRYWAIT P0, [R7+URZ], R0 ;  /* 0x00000000070075a7 */ /* 0x000e24000800017f */
[----:B0-----:R-:W-:Y:S05]  /*12280*/  @!P0 BRA `(.L_x_575) ;  /* 0x0000000800408947 */ /* 0x001fea0003800000 */
.L_x_596:
        /* <DEDUP_REMOVED lines=9> */
.L_x_597:
        /* <DEDUP_REMOVED lines=9> */
.L_x_598:
        /* <DEDUP_REMOVED lines=9> */
.L_x_599:
        /* <DEDUP_REMOVED lines=9> */
.L_x_600:
        /* <DEDUP_REMOVED lines=9> */
.L_x_601:
        /* <DEDUP_REMOVED lines=9> */
.L_x_602:
        /* <DEDUP_REMOVED lines=9> */
.L_x_603:
        /* <DEDUP_REMOVED lines=9> */
.L_x_604:
        /* <DEDUP_REMOVED lines=9> */
.L_x_605:
        /* <DEDUP_REMOVED lines=9> */
.L_x_606:
[----:B0-----:R-:W-:-:S05]  /*12830*/  VIADD R0, R4, 0x1 ;  /* 0x0000000104007836 */ /* 0x001fca0000000000 */
[----:B------:R-:W-:-:S04]  /*12840*/  ISETP.NE.AND P0, PT, R0, 0xe, PT ;  /* 0x0000000e0000780c */ /* 0x000fc80003f05270 */
[----:B------:R-:W-:Y:S02]  /*12850*/  SEL R2, RZ, 0x1, P0 ;  /* 0x00000001ff027807 */ /* 0x000fe40000000000 */
[----:B------:R-:W-:Y:S02]  /*12860*/  SEL R0, R0, RZ, P0 ;  /* 0x000000ff00007207 */ /* 0x000fe40000000000 */
[----:B------:R-:W-:-:S03]  /*12870*/  LOP3.LUT R2, R5, R2, RZ, 0x3c, !PT ;  /* 0x0000000205027212 */ /* 0x000fc600078e3cff */
[----:B------:R-:W-:Y:S01]  /*12880*/  IMAD R3, R0, 0x8, R3 ;  /* 0x0000000800037824 */ /* 0x000fe200078e0203 */
[----:B------:R-:W-:-:S07]  /*12890*/  SHF.L.U32 R0, R2, 0x1f, RZ ;  /* 0x0000001f02007819 */ /* 0x000fce00000006ff */
.L_x_586:
[----:B0-----:R0:W1:Y:S02]  /*128a0*/  SYNCS.PHASECHK.TRANS64.TRYWAIT P0, [R3+URZ], R0 ;  /* 0x00000000030075a7 */ /* 0x001064000800017f */
[----:B-1----:R-:W-:Y:S05]  /*128b0*/  @!P0 NANOSLEEP.SYNCS 0x989680 ;  /* 0x009896800000895d */ /* 0x002fea0003900000 */
[----:B------:R-:W1:Y:S02]  /*128c0*/  @!P0 SYNCS.PHASECHK.TRANS64 P0, [R3+URZ], R0 ;  /* 0x00000000030085a7 */ /* 0x000e64000800007f */
[----:B-1----:R-:W-:Y:S05]  /*128d0*/  @!P0 BRA `(.L_x_586) ;  /* 0xfffffffc00f08947 */ /* 0x002fea000383ffff */
.L_x_571:
[----:B------:R-:W-:Y:S05]  /*128e0*/  BSYNC B0 ;  /* 0x0000000000007941 */ /* 0x000fea0003800000 */
.L_x_570:
[----:B------:R-:W-:Y:S05]  /*128f0*/  EXIT ;  /* 0x000000000000794d */ /* 0x000fea0003800000 */
.L_x_22:
[----:B--2---:R2:W3:Y:S02]  /*12900*/  SYNCS.PHASECHK.TRANS64.TRYWAIT P1, [R3+URZ], R2 ;  /* 0x00000002030075a7 */ /* 0x0044e4000802017f */
[----:B---3--:R-:W-:Y:S05]  /*12910*/  @!P1 NANOSLEEP.SYNCS 0x989680 ;  /* 0x009896800000995d */ /* 0x008fea0003900000 */
[----:B------:R-:W3:Y:S02]  /*12920*/  @!P1 SYNCS.PHASECHK.TRANS64 P1, [R3+URZ], R2 ;  /* 0x00000002030095a7 */ /* 0x000ee4000802007f */
[----:B---3--:R-:W-:Y:S05]  /*12930*/  @!P1 BRA `(.L_x_22) ;  /* 0xfffffffc00f09947 */ /* 0x008fea000383ffff */
[----:B------:R-:W-:Y:S05]  /*12940*/  BRA `(.L_x_21) ;  /* 0xfffffeec00b07947 */ /* 0x000fea000383ffff */
.L_x_27:
[----:B-1----:R1:W2:Y:S02]  /*12950*/  SYNCS.PHASECHK.TRANS64.TRYWAIT P1, [R5+URZ], R6 ;  /* 0x00000006050075a7 */ /* 0x0022a4000802017f */
[----:B--2---:R-:W-:Y:S05]  /*12960*/  @!P1 NANOSLEEP.SYNCS 0x989680 ;  /* 0x009896800000995d */ /* 0x004fea0003900000 */
[----:B------:R-:W2:Y:S02]  /*12970*/  @!P1 SYNCS.PHASECHK.TRANS64 P1, [R5+URZ], R6 ;  /* 0x00000006050095a7 */ /* 0x000ea4000802007f */
[----:B--2---:R-:W-:Y:S05]  /*12980*/  @!P1 BRA `(.L_x_27) ;  /* 0xfffffffc00f09947 */ /* 0x004fea000383ffff */
[----:B------:R-:W-:Y:S05]  /*12990*/  BRA `(.L_x_26) ;  /* 0xfffffef400547947 */ /* 0x000fea000383ffff */
.L_x_558:
[----:B------:R-:W-:Y:S01]  /*129a0*/  BSSY B1, `(.L_x_587) ;  /* 0x0000006000017945 */ /* 0x000fe20003800000 */
[----:B------:R-:W-:-:S07]  /*129b0*/  IMAD.MOV.U32 R15, RZ, RZ, -0x1 ;  /* 0xffffffffff0f7424 */ /* 0x000fce00078e00ff */
[----:B------:R-:W-:Y:S05]  /*129c0*/  WARPSYNC.COLLECTIVE R15, `(.L_x_588) ;  /* 0x000000000f0c7348 */ /* 0x000fea0003c00000 */
[----:B------:R-:W-:Y:S02]  /*129d0*/  ELECT P6, UR62, PT ;  /* 0x00000000003e782f */ /* 0x000fe400038c0000 */
[----:B------:R-:W-:Y:S01]  /*129e0*/  MOV R14, UR62 ;  /* 0x0000003e000e7c02 */ /* 0x000fe20008000f00 */
[----:B------:R-:W-:Y:S10]  /*129f0*/  ENDCOLLECTIVE ;  /* 0x000000000000791b */ /* 0x000ff40003800000 */
.L_x_588:
[----:B------:R-:W-:Y:S05]  /*12a00*/  BSYNC B1 ;  /* 0x0000000000017941 */ /* 0x000fea0003800000 */
.L_x_587:
[----:B------:R-:W-:Y:S05]  /*12a10*/  BRA `(.L_x_589) ;  /* 0xffffffe800987947 */ /* 0x000fea000383ffff */
.L_x_561:
[----:B0-----:R0:W1:Y:S02]  /*12a20*/  SYNCS.PHASECHK.TRANS64.TRYWAIT P0, [R12+URZ+0x70], R9 ;  /* 0x000070090c0075a7 */ /* 0x001064000800017f */
[----:B-1----:R-:W-:Y:S05]  /*12a30*/  @!P0 NANOSLEEP.SYNCS 0x989680 ;  /* 0x009896800000895d */ /* 0x002fea0003900000 */
[----:B------:R-:W1:Y:S02]  /*12a40*/  @!P0 SYNCS.PHASECHK.TRANS64 P0, [R12+URZ+0x70], R9 ;  /* 0x000070090c0085a7 */ /* 0x000e64000800007f */
[----:B-1----:R-:W-:Y:S05]  /*12a50*/  @!P0 BRA `(.L_x_561) ;  /* 0xfffffffc00f08947 */ /* 0x002fea000383ffff */
[----:B------:R-:W-:Y:S05]  /*12a60*/  BRA `(.L_x_590) ;  /* 0xffffffe800d87947 */ /* 0x000fea000383ffff */
.L_x_569:
[----:B------:R-:W-:Y:S01]  /*12a70*/  BSSY B0, `(.L_x_591) ;  /* 0x0000006000007945 */ /* 0x000fe20003800000 */
[----:B------:R-:W-:-:S07]  /*12a80*/  IMAD.MOV.U32 R15, RZ, RZ, -0x1 ;  /* 0xffffffffff0f7424 */ /* 0x000fce00078e00ff */
[----:B------:R-:W-:Y:S05]  /*12a90*/  WARPSYNC.COLLECTIVE R15, `(.L_x_592) ;  /* 0x000000000f0c7348 */ /* 0x000fea0003c00000 */
[----:B------:R-:W-:Y:S02]  /*12aa0*/  ELECT P6, UR62, PT ;  /* 0x00000000003e782f */ /* 0x000fe400038c0000 */
[----:B------:R-:W-:Y:S01]  /*12ab0*/  MOV R14, UR62 ;  /* 0x0000003e000e7c02 */ /* 0x000fe20008000f00 */
[----:B------:R-:W-:Y:S10]  /*12ac0*/  ENDCOLLECTIVE ;  /* 0x000000000000791b */ /* 0x000ff40003800000 */
.L_x_592:
[----:B------:R-:W-:Y:S05]  /*12ad0*/  BSYNC B0 ;  /* 0x0000000000007941 */ /* 0x000fea0003800000 */
.L_x_591:
[----:B------:R-:W-:Y:S05]  /*12ae0*/  BRA `(.L_x_593) ;  /* 0xfffffff400647947 */ /* 0x000fea000383ffff */
.L_x_573:
[----:B0-----:R0:W1:Y:S02]  /*12af0*/  SYNCS.PHASECHK.TRANS64.TRYWAIT P0, [R5+URZ], R2 ;  /* 0x00000002050075a7 */ /* 0x001064000800017f */
[----:B-1----:R-:W-:Y:S05]  /*12b00*/  @!P0 NANOSLEEP.SYNCS 0x989680 ;  /* 0x009896800000895d */ /* 0x002fea0003900000 */
[----:B------:R-:W1:Y:S02]  /*12b10*/  @!P0 SYNCS.PHASECHK.TRANS64 P0, [R5+URZ], R2 ;  /* 0x00000002050085a7 */ /* 0x000e64000800007f */
[----:B-1----:R-:W-:Y:S05]  /*12b20*/  @!P0 BRA `(.L_x_573) ;  /* 0xfffffffc00f08947 */ /* 0x002fea000383ffff */
[----:B------:R-:W-:Y:S05]  /*12b30*/  BRA `(.L_x_594) ;  /* 0xfffffff4008c7947 */ /* 0x000fea000383ffff */
.L_x_574:
[----:B0-----:R0:W1:Y:S02]  /*12b40*/  SYNCS.PHASECHK.TRANS64.TRYWAIT P0, [R7+URZ], R0 ;  /* 0x00000000070075a7 */ /* 0x001064000800017f */
[----:B-1----:R-:W-:Y:S05]  /*12b50*/  @!P0 NANOSLEEP.SYNCS 0x989680 ;  /* 0x009896800000895d */ /* 0x002fea0003900000 */
[----:B------:R-:W1:Y:S02]  /*12b60*/  @!P0 SYNCS.PHASECHK.TRANS64 P0, [R7+URZ], R0 ;  /* 0x00000000070085a7 */ /* 0x000e64000800007f */
[----:B-1----:R-:W-:Y:S05]  /*12b70*/  @!P0 BRA `(.L_x_574) ;  /* 0xfffffffc00f08947 */ /* 0x002fea000383ffff */
[----:B------:R-:W-:Y:S05]  /*12b80*/  BRA `(.L_x_595) ;  /* 0xfffffff4009c7947 */ /* 0x000fea000383ffff */
.L_x_575:
[----:B0-----:R0:W1:Y:S02]  /*12b90*/  SYNCS.PHASECHK.TRANS64.TRYWAIT P0, [R7+URZ], R0 ;  /* 0x00000000070075a7 */ /* 0x001064000800017f */
[----:B-1----:R-:W-:Y:S05]  /*12ba0*/  @!P0 NANOSLEEP.SYNCS 0x989680 ;  /* 0x009896800000895d */ /* 0x002fea0003900000 */
[----:B------:R-:W1:Y:S02]  /*12bb0*/  @!P0 SYNCS.PHASECHK.TRANS64 P0, [R7+URZ], R0 ;  /* 0x00000000070085a7 */ /* 0x000e64000800007f */
[----:B-1----:R-:W-:Y:S05]  /*12bc0*/  @!P0 BRA `(.L_x_575) ;  /* 0xfffffffc00f08947 */ /* 0x002fea000383ffff */
[----:B------:R-:W-:Y:S05]  /*12bd0*/  BRA `(.L_x_596) ;  /* 0xfffffff400ac7947 */ /* 0x000fea000383ffff */
.L_x_576:
[----:B0-----:R0:W1:Y:S02]  /*12be0*/  SYNCS.PHASECHK.TRANS64.TRYWAIT P0, [R7+URZ], R0 ;  /* 0x00000000070075a7 */ /* 0x001064000800017f */
[----:B-1----:R-:W-:Y:S05]  /*12bf0*/  @!P0 NANOSLEEP.SYNCS 0x989680 ;  /* 0x009896800000895d */ /* 0x002fea0003900000 */
[----:B------:R-:W1:Y:S02]  /*12c00*/  @!P0 SYNCS.PHASECHK.TRANS64 P0, [R7+URZ], R0 ;  /* 0x00000000070085a7 */ /* 0x000e64000800007f */
[----:B-1----:R-:W-:Y:S05]  /*12c10*/  @!P0 BRA `(.L_x_576) ;  /* 0xfffffffc00f08947 */ /* 0x002fea000383ffff */
[----:B------:R-:W-:Y:S05]  /*12c20*/  BRA `(.L_x_597) ;  /* 0xfffffff400bc7947 */ /* 0x000fea000383ffff */
.L_x_577:
[----:B0-----:R0:W1:Y:S02]  /*12c30*/  SYNCS.PHASECHK.TRANS64.TRYWAIT P0, [R7+URZ], R0 ;  /* 0x00000000070075a7 */ /* 0x001064000800017f */
[----:B-1----:R-:W-:Y:S05]  /*12c40*/  @!P0 NANOSLEEP.SYNCS 0x989680 ;  /* 0x009896800000895d */ /* 0x002fea0003900000 */
[----:B------:R-:W1:Y:S02]  /*12c50*/  @!P0 SYNCS.PHASECHK.TRANS64 P0, [R7+URZ], R0 ;  /* 0x00000000070085a7 */ /* 0x000e64000800007f */
[----:B-1----:R-:W-:Y:S05]  /*12c60*/  @!P0 BRA `(.L_x_577) ;  /* 0xfffffffc00f08947 */ /* 0x002fea000383ffff */
[----:B------:R-:W-:Y:S05]  /*12c70*/  BRA `(.L_x_598) ;  /* 0xfffffff400cc7947 */ /* 0x000fea000383ffff */
.L_x_578:
[----:B0-----:R0:W1:Y:S02]  /*12c80*/  SYNCS.PHASECHK.TRANS64.TRYWAIT P0, [R7+URZ], R0 ;  /* 0x00000000070075a7 */ /* 0x001064000800017f */
[----:B-1----:R-:W-:Y:S05]  /*12c90*/  @!P0 NANOSLEEP.SYNCS 0x989680 ;  /* 0x009896800000895d */ /* 0x002fea0003900000 */
[----:B------:R-:W1:Y:S02]  /*12ca0*/  @!P0 SYNCS.PHASECHK.TRANS64 P0, [R7+URZ], R0 ;  /* 0x00000000070085a7 */ /* 0x000e64000800007f */
[----:B-1----:R-:W-:Y:S05]  /*12cb0*/  @!P0 BRA `(.L_x_578) ;  /* 0xfffffffc00f08947 */ /* 0x002fea000383ffff */
[----:B------:R-:W-:Y:S05]  /*12cc0*/  BRA `(.L_x_599) ;  /* 0xfffffff400dc7947 */ /* 0x000fea000383ffff */
.L_x_579:
[----:B0-----:R0:W1:Y:S02]  /*12cd0*/  SYNCS.PHASECHK.TRANS64.TRYWAIT P0, [R7+URZ], R0 ;  /* 0x00000000070075a7 */ /* 0x001064000800017f */
[----:B-1----:R-:W-:Y:S05]  /*12ce0*/  @!P0 NANOSLEEP.SYNCS 0x989680 ;  /* 0x009896800000895d */ /* 0x002fea0003900000 */
[----:B------:R-:W1:Y:S02]  /*12cf0*/  @!P0 SYNCS.PHASECHK.TRANS64 P0, [R7+URZ], R0 ;  /* 0x00000000070085a7 */ /* 0x000e64000800007f */
[----:B-1----:R-:W-:Y:S05]  /*12d00*/  @!P0 BRA `(.L_x_579) ;  /* 0xfffffffc00f08947 */ /* 0x002fea000383ffff */
[----:B------:R-:W-:Y:S05]  /*12d10*/  BRA `(.L_x_600) ;  /* 0xfffffff400ec7947 */ /* 0x000fea000383ffff */
.L_x_580:
[----:B0-----:R0:W1:Y:S02]  /*12d20*/  SYNCS.PHASECHK.TRANS64.TRYWAIT P0, [R7+URZ], R0 ;  /* 0x00000000070075a7 */ /* 0x001064000800017f */
[----:B-1----:R-:W-:Y:S05]  /*12d30*/  @!P0 NANOSLEEP.SYNCS 0x989680 ;  /* 0x009896800000895d */ /* 0x002fea0003900000 */
[----:B------:R-:W1:Y:S02]  /*12d40*/  @!P0 SYNCS.PHASECHK.TRANS64 P0, [R7+URZ], R0 ;  /* 0x00000000070085a7 */ /* 0x000e64000800007f */
[----:B-1----:R-:W-:Y:S05]  /*12d50*/  @!P0 BRA `(.L_x_580) ;  /* 0xfffffffc00f08947 */ /* 0x002fea000383ffff */
[----:B------:R-:W-:Y:S05]  /*12d60*/  BRA `(.L_x_601) ;  /* 0xfffffff400fc7947 */ /* 0x000fea000383ffff */
.L_x_581:
[----:B0-----:R0:W1:Y:S02]  /*12d70*/  SYNCS.PHASECHK.TRANS64.TRYWAIT P0, [R7+URZ], R0 ;  /* 0x00000000070075a7 */ /* 0x001064000800017f */
[----:B-1----:R-:W-:Y:S05]  /*12d80*/  @!P0 NANOSLEEP.SYNCS 0x989680 ;  /* 0x009896800000895d */ /* 0x002fea0003900000 */
[----:B------:R-:W1:Y:S02]  /*12d90*/  @!P0 SYNCS.PHASECHK.TRANS64 P0, [R7+URZ], R0 ;  /* 0x00000000070085a7 */ /* 0x000e64000800007f */
[----:B-1----:R-:W-:Y:S05]  /*12da0*/  @!P0 BRA `(.L_x_581) ;  /* 0xfffffffc00f08947 */ /* 0x002fea000383ffff */
[----:B------:R-:W-:Y:S05]  /*12db0*/  BRA `(.L_x_602) ;  /* 0xfffffff8000c7947 */ /* 0x000fea000383ffff */
.L_x_582:
[----:B0-----:R0:W1:Y:S02]  /*12dc0*/  SYNCS.PHASECHK.TRANS64.TRYWAIT P0, [R7+URZ], R0 ;  /* 0x00000000070075a7 */ /* 0x001064000800017f */
[----:B-1----:R-:W-:Y:S05]  /*12dd0*/  @!P0 NANOSLEEP.SYNCS 0x989680 ;  /* 0x009896800000895d */ /* 0x002fea0003900000 */
[----:B------:R-:W1:Y:S02]  /*12de0*/  @!P0 SYNCS.PHASECHK.TRANS64 P0, [R7+URZ], R0 ;  /* 0x00000000070085a7 */ /* 0x000e64000800007f */
[----:B-1----:R-:W-:Y:S05]  /*12df0*/  @!P0 BRA `(.L_x_582) ;  /* 0xfffffffc00f08947 */ /* 0x002fea000383ffff */
[----:B------:R-:W-:Y:S05]  /*12e00*/  BRA `(.L_x_603) ;  /* 0xfffffff8001c7947 */ /* 0x000fea000383ffff */
.L_x_583:
[----:B0-----:R0:W1:Y:S02]  /*12e10*/  SYNCS.PHASECHK.TRANS64.TRYWAIT P0, [R7+URZ], R0 ;  /* 0x00000000070075a7 */ /* 0x001064000800017f */
[----:B-1----:R-:W-:Y:S05]  /*12e20*/  @!P0 NANOSLEEP.SYNCS 0x989680 ;  /* 0x009896800000895d */ /* 0x002fea0003900000 */
[----:B------:R-:W1:Y:S02]  /*12e30*/  @!P0 SYNCS.PHASECHK.TRANS64 P0, [R7+URZ], R0 ;  /* 0x00000000070085a7 */ /* 0x000e64000800007f */
[----:B-1----:R-:W-:Y:S05]  /*12e40*/  @!P0 BRA `(.L_x_583) ;  /* 0xfffffffc00f08947 */ /* 0x002fea000383ffff */
[----:B------:R-:W-:Y:S05]  /*12e50*/  BRA `(.L_x_604) ;  /* 0xfffffff8002c7947 */ /* 0x000fea000383ffff */
.L_x_584:
[----:B0-----:R0:W1:Y:S02]  /*12e60*/  SYNCS.PHASECHK.TRANS64.TRYWAIT P0, [R7+URZ], R0 ;  /* 0x00000000070075a7 */ /* 0x001064000800017f */
[----:B-1----:R-:W-:Y:S05]  /*12e70*/  @!P0 NANOSLEEP.SYNCS 0x989680 ;  /* 0x009896800000895d */ /* 0x002fea0003900000 */
[----:B------:R-:W1:Y:S02]  /*12e80*/  @!P0 SYNCS.PHASECHK.TRANS64 P0, [R7+URZ], R0 ;  /* 0x00000000070085a7 */ /* 0x000e64000800007f */
[----:B-1----:R-:W-:Y:S05]  /*12e90*/  @!P0 BRA `(.L_x_584) ;  /* 0xfffffffc00f08947 */ /* 0x002fea000383ffff */
[----:B------:R-:W-:Y:S05]  /*12ea0*/  BRA `(.L_x_605) ;  /* 0xfffffff8003c7947 */ /* 0x000fea000383ffff */
.L_x_585:
[----:B0-----:R0:W1:Y:S02]  /*12eb0*/  SYNCS.PHASECHK.TRANS64.TRYWAIT P0, [R7+URZ], R0 ;  /* 0x00000000070075a7 */ /* 0x001064000800017f */
[----:B-1----:R-:W-:Y:S05]  /*12ec0*/  @!P0 NANOSLEEP.SYNCS 0x989680 ;  /* 0x009896800000895d */ /* 0x002fea0003900000 */
[----:B------:R-:W1:Y:S02]  /*12ed0*/  @!P0 SYNCS.PHASECHK.TRANS64 P0, [R7+URZ], R0 ;  /* 0x00000000070085a7 */ /* 0x000e64000800007f */
[----:B-1----:R-:W-:Y:S05]  /*12ee0*/  @!P0 BRA `(.L_x_585) ;  /* 0xfffffffc00f08947 */ /* 0x002fea000383ffff */
[----:B------:R-:W-:Y:S05]  /*12ef0*/  BRA `(.L_x_606) ;  /* 0xfffffff8004c7947 */ /* 0x000fea000383ffff */
.L_x_607:
[----:B------:R-:W-:-:S00]  /*12f00*/  BRA `(.L_x_607) ;  /* 0xfffffffc00fc7947 */ /* 0x000fc0000383ffff */
[----:B------:R-:W-:-:S00]  /*12f10*/  NOP ;  /* 0x0000000000007918 */ /* 0x000fc00000000000 */
        /* <DEDUP_REMOVED lines=14> */
.L_x_608:


//--------------------- .nv.global.init           --------------------------
	.section	.nv.global.init,"aw",@progbits
.nv.global.init:
	.type		$str$22,@object
	.size		$str$22,($str$23 - $str$22)
$str$22:
        /*0000*/ 	.byte	0x6b, 0x5f, 0x74, 0x69, 0x6c, 0x65, 0x5f, 0x63, 0x6f, 0x75, 0x6e, 0x74, 0x20, 0x3e, 0x3d, 0x20
        /*0010*/ 	.byte	0x31, 0x00
	.type		$str$23,@object
	.size		$str$23,(__unnamed_1 - $str$23)
$str$23:
        /*0012*/ 	.byte	0x2f, 0x74, 0x6d, 0x70, 0x2f, 0x63, 0x75, 0x74, 0x6c, 0x61, 0x73, 0x73, 0x5f, 0x73, 0x77, 0x65
        /*0022*/ 	.byte	0x65, 0x70, 0x5f, 0x73, 0x72, 0x63, 0x2f, 0x69, 0x6e, 0x63, 0x6c, 0x75, 0x64, 0x65, 0x2f, 0x63
        /*0032*/ 	.byte	0x75, 0x74, 0x6c, 0x61, 0x73, 0x73, 0x2f, 0x67, 0x65, 0x6d, 0x6d, 0x2f, 0x63, 0x6f, 0x6c, 0x6c
        /*0042*/ 	.byte	0x65, 0x63, 0x74, 0x69, 0x76, 0x65, 0x2f, 0x73, 0x6d, 0x39, 0x30, 0x5f, 0x6d, 0x6d, 0x61, 0x5f
        /*0052*/ 	.byte	0x74, 0x6d, 0x61, 0x5f, 0x67, 0x6d, 0x6d, 0x61, 0x5f, 0x73, 0x73, 0x5f, 0x77, 0x61, 0x72, 0x70
        /*0062*/ 	.byte	0x73, 0x70, 0x65, 0x63, 0x69, 0x61, 0x6c, 0x69, 0x7a, 0x65, 0x64, 0x2e, 0x68, 0x70, 0x70, 0x00
	.type		__unnamed_1,@object
	.size		__unnamed_1,(.L_0 - __unnamed_1)
__unnamed_1:
        /* <DEDUP_REMOVED lines=173> */
        /*0b42*/ 	.byte	0x65, 0x3a, 0x3a, 0x69, 0x64, 0x65, 0x6e, 0x74, 0x69, 0x74, 0x79, 0x5d, 0x00
.L_0:


//--------------------- .nv.shared._ZN7cutlass13device_kernelINS_4gemm6kernel13GemmUniversalIN4cute5tupleIJiiiiEEENS1_10collective13CollectiveMmaINS1_34MainloopSm90TmaGmmaWarpSpecializedILi14ENS5_IJNS4_1CILi1EEENSA_ILi2EEESB_EEENS1_35KernelTmaWarpSpecializedCooperativeEEENS5_IJNSA_ILi256EEESG_NSA_ILi32EEEEEEaNS5_IJlSB_lEEEaSJ_NS4_8TiledMMAINS4_8MMA_AtomIJNS4_4SM904GMMA27MMA_64x256x32_S32S8S8_SS_TNEEEENS4_6LayoutINS5_IJSC_SB_SB_EEENS5_IJSB_NSA_ILi0EEESS_EEEEENS5_IJNS4_10UnderscoreESV_SV_EEEEENS4_23SM90_TMA_LOAD_MULTICASTENS4_14ComposedLayoutINS4_7SwizzleILi1ELi4ELi3EEENS4_18smem_ptr_flag_bitsILi8EEENSQ_INS5_IJNSA_ILi8EEESH_EEENS5_IJSH_SB_EEEEEEEvNS4_8identityENS4_13SM90_TMA_LOADES18_vS19_EENS_8epilogue10collective6detail29Sm90TmaWarpSpecializedAdapterINS1D_15DefaultEpilogueIaSJ_SJ_NS1C_6thread17LinearCombinationIaLi1EiiLNS1H_9ScaleType4KindE0ELNS_15FloatRoundStyleE2EaEENS1_15EpilogueDefaultEEEEEvvEEEEvNT_6ParamsE --------------------------
	.section	.nv.shared._ZN7cutlass13device_kernelINS_4gemm6kernel13GemmUniversalIN4cute5tupleIJiiiiEEENS1_10collective13CollectiveMmaINS1_34MainloopSm90TmaGmmaWarpSpecializedILi14ENS5_IJNS4_1CILi1EEENSA_ILi2EEESB_EEENS1_35KernelTmaWarpSpecializedCooperativeEEENS5_IJNSA_ILi256EEESG_NSA_ILi32EEEEEEaNS5_IJlSB_lEEEaSJ_NS4_8TiledMMAINS4_8MMA_AtomIJNS4_4SM904GMMA27MMA_64x256x32_S32S8S8_SS_TNEEEENS4_6LayoutINS5_IJSC_SB_SB_EEENS5_IJSB_NSA_ILi0EEESS_EEEEENS5_IJNS4_10UnderscoreESV_SV_EEEEENS4_23SM90_TMA_LOAD_MULTICASTENS4_14ComposedLayoutINS4_7SwizzleILi1ELi4ELi3EEENS4_18smem_ptr_flag_bitsILi8EEENSQ_INS5_IJNSA_ILi8EEESH_EEENS5_IJSH_SB_EEEEEEEvNS4_8identityENS4_13SM90_TMA_LOADES18_vS19_EENS_8epilogue10collective6detail29Sm90TmaWarpSpecializedAdapterINS1D_15DefaultEpilogueIaSJ_SJ_NS1C_6thread17LinearCombinationIaLi1EiiLNS1H_9ScaleType4KindE0ELNS_15FloatRoundStyleE2EaEENS1_15EpilogueDefaultEEEEEvvEEEEvNT_6ParamsE,"aw",@nobits
	.sectionflags	@""
	.align	16
	.zero		1024


//--------------------- .nv.shared.reserved.0     --------------------------
	.section	.nv.shared.reserved.0,"aw",@nobits
	.weak		__nv_reservedSMEM_offset_0_alias
	.size		__nv_reservedSMEM_offset_0_alias, 0, 0
	.other		__nv_reservedSMEM_offset_0_alias,@"STO_CUDA_RESERVED_SHARED STV_DEFAULT"
__nv_reservedSMEM_offset_0_alias:
	.zero		0


//--------------------- .nv.global                --------------------------
	.section	.nv.global,"aw",@nobits
.nv.global:
	.type		_ZN40_INTERNAL_69e6c7f1_4_k_cu_4ea25e2c_284164cute1_E,@object
	.size		_ZN40_INTERNAL_69e6c7f1_4_k_cu_4ea25e2c_284164cute1_E,(_ZN40_INTERNAL_69e6c7f1_4_k_cu_4ea25e2c_284164cuda3std3__45__cpo6cbeginE - _ZN40_INTERNAL_69e6c7f1_4_k_cu_4ea25e2c_284164cute1_E)
_ZN40_INTERNAL_69e6c7f1_4_k_cu_4ea25e2c_284164cute1_E:
	.zero		1
	.type		_ZN40_INTERNAL_69e6c7f1_4_k_cu_4ea25e2c_284164cuda3std3__45__cpo6cbeginE,@object
	.size		_ZN40_INTERNAL_69e6c7f1_4_k_cu_4ea25e2c_284164cuda3std3__45__cpo6cbeginE,(_ZN40_INTERNAL_69e6c7f1_4_k_cu_4ea25e2c_284164cuda3std3__48in_placeE - _ZN40_INTERNAL_69e6c7f1_4_k_cu_4ea25e2c_284164cuda3std3__45__cpo6cbeginE)
_ZN40_INTERNAL_69e6c7f1_4_k_cu_4ea25e2c_284164cuda3std3__45__cpo6cbeginE:
	.zero		1
	.type		_ZN40_INTERNAL_69e6c7f1_4_k_cu_4ea25e2c_284164cuda3std3__48in_placeE,@object
	.size		_ZN40_INTERNAL_69e6c7f1_4_k_cu_4ea25e2c_284164cuda3std3__48in_placeE,(_ZN40_INTERNAL_69e6c7f1_4_k_cu_4ea25e2c_284164cuda3std6ranges3__45__cpo9iter_moveE - _ZN40_INTERNAL_69e6c7f1_4_k_cu_4ea25e2c_284164cuda3std3__48in_placeE)
_ZN40_INTERNAL_69e6c7f1_4_k_cu_4ea25e2c_284164cuda3std3__48in_placeE:
	.zero		1
	.type		_ZN40_INTERNAL_69e6c7f1_4_k_cu_4ea25e2c_284164cuda3std6ranges3__45__cpo9iter_moveE,@object
	.size		_ZN40_INTERNAL_69e6c7f1_4_k_cu_4ea25e2c_284164cuda3std6ranges3__45__cpo9iter_moveE,(_ZN40_INTERNAL_69e6c7f1_4_k_cu_4ea25e2c_284164cuda3std3__45__cpo5beginE - _ZN40_INTERNAL_69e6c7f1_4_k_cu_4ea25e2c_284164cuda3std6ranges3__45__cpo9iter_moveE)
_ZN40_INTERNAL_69e6c7f1_4_k_cu_4ea25e2c_284164cuda3std6ranges3__45__cpo9iter_moveE:
	.zero		1
	.type		_ZN40_INTERNAL_69e6c7f1_4_k_cu_4ea25e2c_284164cuda3std3__45__cpo5beginE,@object
	.size		_ZN40_INTERNAL_69e6c7f1_4_k_cu_4ea25e2c_284164cuda3std3__45__cpo5beginE,(_ZN40_INTERNAL_69e6c7f1_4_k_cu_4ea25e2c_284164cuda3std3__442_GLOBAL__N__69e6c7f1_4_k_cu_4ea25e2c_284166ignoreE - _ZN40_INTERNAL_69e6c7f1_4_k_cu_4ea25e2c_284164cuda3std3__45__cpo5beginE)
_ZN40_INTERNAL_69e6c7f1_4_k_cu_4ea25e2c_284164cuda3std3__45__cpo5beginE:
	.zero		1
	.type		_ZN40_INTERNAL_69e6c7f1_4_k_cu_4ea25e2c_284164cuda3std3__442_GLOBAL__N__69e6c7f1_4_k_cu_4ea25e2c_284166ignoreE,@object
	.size		_ZN40_INTERNAL_69e6c7f1_4_k_cu_4ea25e2c_284164cuda3std3__442_GLOBAL__N__69e6c7f1_4_k_cu_4ea25e2c_284166ignoreE,(_ZN40_INTERNAL_69e6c7f1_4_k_cu_4ea25e2c_284164cute7productE - _ZN40_INTERNAL_69e6c7f1_4_k_cu_4ea25e2c_284164cuda3std3__442_GLOBAL__N__69e6c7f1_4_k_cu_4ea25e2c_284166ignoreE)
_ZN40_INTERNAL_69e6c7f1_4_k_cu_4ea25e2c_284164cuda3std3__442_GLOBAL__N__69e6c7f1_4_k_cu_4ea25e2c_284166ignoreE:
	.zero		1
	.type		_ZN40_INTERNAL_69e6c7f1_4_k_cu_4ea25e2c_284164cute7productE,@object
	.size		_ZN40_INTERNAL_69e6c7f1_4_k_cu_4ea25e2c_284164cute7productE,(_ZN40_INTERNAL_69e6c7f1_4_k_cu_4ea25e2c_284164cuda3std3__45__cpo3endE - _ZN40_INTERNAL_69e6c7f1_4_k_cu_4ea25e2c_284164cute7productE)
_ZN40_INTERNAL_69e6c7f1_4_k_cu_4ea25e2c_284164cute7productE:
	.zero		1
	.type		_ZN40_INTERNAL_69e6c7f1_4_k_cu_4ea25e2c_284164cuda3std3__45__cpo3endE,@object
	.size		_ZN40_INTERNAL_69e6c7f1_4_k_cu_4ea25e2c_284164cuda3std3__45__cpo3endE,(_ZN40_INTERNAL_69e6c7f1_4_k_cu_4ea25e2c_284164cuda3std3__419piecewise_constructE - _ZN40_INTERNAL_69e6c7f1_4_k_cu_4ea25e2c_284164cuda3std3__45__cpo3endE)
_ZN40_INTERNAL_69e6c7f1_4_k_cu_4ea25e2c_284164cuda3std3__45__cpo3endE:
	.zero		1
	.type		_ZN40_INTERNAL_69e6c7f1_4_k_cu_4ea25e2c_284164cuda3std3__419piecewise_constructE,@object
	.size		_ZN40_INTERNAL_69e6c7f1_4_k_cu_4ea25e2c_284164cuda3std3__419piecewise_constructE,(_ZN40_INTERNAL_69e6c7f1_4_k_cu_4ea25e2c_284164cuda3std3__45__cpo4cendE - _ZN40_INTERNAL_69e6c7f1_4_k_cu_4ea25e2c_284164cuda3std3__419piecewise_constructE)
_ZN40_INTERNAL_69e6c7f1_4_k_cu_4ea25e2c_284164cuda3std3__419piecewise_constructE:
	.zero		1
	.type		_ZN40_INTERNAL_69e6c7f1_4_k_cu_4ea25e2c_284164cuda3std3__45__cpo4cendE,@object
	.size		_ZN40_INTERNAL_69e6c7f1_4_k_cu_4ea25e2c_284164cuda3std3__45__cpo4cendE,(_ZN40_INTERNAL_69e6c7f1_4_k_cu_4ea25e2c_284164cuda3std6ranges3__45__cpo4swapE - _ZN40_INTERNAL_69e6c7f1_4_k_cu_4ea25e2c_284164cuda3std3__45__cpo4cendE)
_ZN40_INTERNAL_69e6c7f1_4_k_cu_4ea25e2c_284164cuda3std3__45__cpo4cendE:
	.zero		1
	.type		_ZN40_INTERNAL_69e6c7f1_4_k_cu_4ea25e2c_284164cuda3std6ranges3__45__cpo4swapE,@object
	.size		_ZN40_INTERNAL_69e6c7f1_4_k_cu_4ea25e2c_284164cuda3std6ranges3__45__cpo4swapE,(.L_8 - _ZN40_INTERNAL_69e6c7f1_4_k_cu_4ea25e2c_284164cuda3std6ranges3__45__cpo4swapE)
_ZN40_INTERNAL_69e6c7f1_4_k_cu_4ea25e2c_284164cuda3std6ranges3__45__cpo4swapE:
	.zero		1
.L_8:


//--------------------- .nv.constant0._ZN7cutlass13device_kernelINS_4gemm6kernel13GemmUniversalIN4cute5tupleIJiiiiEEENS1_10collective13CollectiveMmaINS1_34MainloopSm90TmaGmmaWarpSpecializedILi14ENS5_IJNS4_1CILi1EEENSA_ILi2EEESB_EEENS1_35KernelTmaWarpSpecializedCooperativeEEENS5_IJNSA_ILi256EEESG_NSA_ILi32EEEEEEaNS5_IJlSB_lEEEaSJ_NS4_8TiledMMAINS4_8MMA_AtomIJNS4_4SM904GMMA27MMA_64x256x32_S32S8S8_SS_TNEEEENS4_6LayoutINS5_IJSC_SB_SB_EEENS5_IJSB_NSA_ILi0EEESS_EEEEENS5_IJNS4_10UnderscoreESV_SV_EEEEENS4_23SM90_TMA_LOAD_MULTICASTENS4_14ComposedLayoutINS4_7SwizzleILi1ELi4ELi3EEENS4_18smem_ptr_flag_bitsILi8EEENSQ_INS5_IJNSA_ILi8EEESH_EEENS5_IJSH_SB_EEEEEEEvNS4_8identityENS4_13SM90_TMA_LOADES18_vS19_EENS_8epilogue10collective6detail29Sm90TmaWarpSpecializedAdapterINS1D_15DefaultEpilogueIaSJ_SJ_NS1C_6thread17LinearCombinationIaLi1EiiLNS1H_9ScaleType4KindE0ELNS_15FloatRoundStyleE2EaEENS1_15EpilogueDefaultEEEEEvvEEEEvNT_6ParamsE --------------------------
	.section	.nv.constant0._ZN7cutlass13device_kernelINS_4gemm6kernel13GemmUniversalIN4cute5tupleIJiiiiEEENS1_10collective13CollectiveMmaINS1_34MainloopSm90TmaGmmaWarpSpecializedILi14ENS5_IJNS4_1CILi1EEENSA_ILi2EEESB_EEENS1_35KernelTmaWarpSpecializedCooperativeEEENS5_IJNSA_ILi256EEESG_NSA_ILi32EEEEEEaNS5_IJlSB_lEEEaSJ_NS4_8TiledMMAINS4_8MMA_AtomIJNS4_4SM904GMMA27MMA_64x256x32_S32S8S8_SS_TNEEEENS4_6LayoutINS5_IJSC_SB_SB_EEENS5_IJSB_NSA_ILi0EEESS_EEEEENS5_IJNS4_10UnderscoreESV_SV_EEEEENS4_23SM90_TMA_LOAD_MULTICASTENS4_14ComposedLayoutINS4_7SwizzleILi1ELi4ELi3EEENS4_18smem_ptr_flag_bitsILi8EEENSQ_INS5_IJNSA_ILi8EEESH_EEENS5_IJSH_SB_EEEEEEEvNS4_8identityENS4_13SM90_TMA_LOADES18_vS19_EENS_8epilogue10collective6detail29Sm90TmaWarpSpecializedAdapterINS1D_15DefaultEpilogueIaSJ_SJ_NS1C_6thread17LinearCombinationIaLi1EiiLNS1H_9ScaleType4KindE0ELNS_15FloatRoundStyleE2EaEENS1_15EpilogueDefaultEEEEEvvEEEEvNT_6ParamsE,"a",@progbits
	.sectionflags	@""
	.align	4
.nv.constant0._ZN7cutlass13device_kernelINS_4gemm6kernel13GemmUniversalIN4cute5tupleIJiiiiEEENS1_10collective13CollectiveMmaINS1_34MainloopSm90TmaGmmaWarpSpecializedILi14ENS5_IJNS4_1CILi1EEENSA_ILi2EEESB_EEENS1_35KernelTmaWarpSpecializedCooperativeEEENS5_IJNSA_ILi256EEESG_NSA_ILi32EEEEEEaNS5_IJlSB_lEEEaSJ_NS4_8TiledMMAINS4_8MMA_AtomIJNS4_4SM904GMMA27MMA_64x256x32_S32S8S8_SS_TNEEEENS4_6LayoutINS5_IJSC_SB_SB_EEENS5_IJSB_NSA_ILi0EEESS_EEEEENS5_IJNS4_10UnderscoreESV_SV_EEEEENS4_23SM90_TMA_LOAD_MULTICASTENS4_14ComposedLayoutINS4_7SwizzleILi1ELi4ELi3EEENS4_18smem_ptr_flag_bitsILi8EEENSQ_INS5_IJNSA_ILi8EEESH_EEENS5_IJSH_SB_EEEEEEEvNS4_8identityENS4_13SM90_TMA_LOADES18_vS19_EENS_8epilogue10collective6detail29Sm90TmaWarpSpecializedAdapterINS1D_15DefaultEpilogueIaSJ_SJ_NS1C_6thread17LinearCombinationIaLi1EiiLNS1H_9ScaleType4KindE0ELNS_15FloatRoundStyleE2EaEENS1_15EpilogueDefaultEEEEEvvEEEEvNT_6ParamsE:
	.zero		1664


//--------------------- SYMBOLS --------------------------

	.type		.nv.reservedSmem.offset0,@object
	.size		.nv.reservedSmem.offset0,0x4
	.type		__assertfail,@function
